// auto-generated by cutlass_sweep.gemm — config: {"arch": "sm_100", "cluster_m": 1, "cluster_n": 1, "dtype": "bf16", "dtype_b": "bf16", "layout": "nt", "stages": 0, "tile_k": 128, "tile_m": 128, "tile_n": 64}
#include "cutlass/cutlass.h"
#include "cutlass/gemm/collective/collective_builder.hpp"
#include "cutlass/gemm/device/gemm_universal_adapter.h"
#include "cutlass/gemm/kernel/gemm_universal.hpp"
#include "cutlass/epilogue/collective/collective_builder.hpp"

using ElemA = cutlass::bfloat16_t;
using ElemB = cutlass::bfloat16_t;
using ElemCD = cutlass::bfloat16_t;
using Acc  = float;
using TileShape    = cute::Shape<cute::_128, cute::_64, cute::_128>;
using ClusterShape = cute::Shape<cute::_1, cute::_1, cute::_1>;

using CollectiveEpilogue = typename cutlass::epilogue::collective::CollectiveBuilder<
    cutlass::arch::Sm100, cutlass::arch::OpClassTensorOp,
    TileShape, ClusterShape,
    cutlass::epilogue::collective::EpilogueTileAuto,
    Acc, Acc,
    ElemCD, cutlass::layout::RowMajor, 128 / cutlass::sizeof_bits<ElemCD>::value,
    ElemCD, cutlass::layout::RowMajor, 128 / cutlass::sizeof_bits<ElemCD>::value,
    cutlass::epilogue::collective::EpilogueScheduleAuto
  >::CollectiveOp;

using CollectiveMainloop = typename cutlass::gemm::collective::CollectiveBuilder<
    cutlass::arch::Sm100, cutlass::arch::OpClassTensorOp,
    ElemA, cutlass::layout::RowMajor, 128 / cutlass::sizeof_bits<ElemA>::value,
    ElemB, cutlass::layout::ColumnMajor, 128 / cutlass::sizeof_bits<ElemB>::value,
    Acc,
    TileShape, ClusterShape,
    cutlass::gemm::collective::StageCountAutoCarveout<static_cast<int>(sizeof(typename CollectiveEpilogue::SharedStorage))>,
    cutlass::gemm::collective::KernelScheduleAuto
  >::CollectiveOp;

using GemmKernel = cutlass::gemm::kernel::GemmUniversal<
    cute::Shape<int,int,int,int>,
    CollectiveMainloop,
    CollectiveEpilogue
>;
using Gemm = cutlass::gemm::device::GemmUniversalAdapter<GemmKernel>;

// Force the device kernel symbol into the cubin without needing a host main.
auto* _anchor = &cutlass::device_kernel<GemmKernel>;


// ===== COMPILED SASS (sm_100a) =====

	.target	sm_100a

	.elftype	@"ET_EXEC"


//--------------------- .note.nv.tkinfo           --------------------------
	.section	.note.nv.tkinfo,"",@"SHT_NOTE"
	.sectionflags	@"SHF_NOTE_NV_TKINFO"
	.tkinfo
        /*0018*/ 	.word	0x00000002
        /*0030*/ 	.string	""
        /*0030*/ 	.string	"ptxas"
        /*0030*/ 	.string	"Cuda compilation tools, release 13.0, V13.0.88"
        /*0030*/ 	.string	"Build cuda_13.0.r13.0/compiler.36424714_0"
        /*0030*/ 	.string	"-arch sm_100a -m 64 "



//--------------------- .note.nv.cuinfo           --------------------------
	.section	.note.nv.cuinfo,"",@"SHT_NOTE"
	.sectionflags	@"SHF_NOTE_NV_CUINFO"
        /*0018*/ 	.short	0x0002
        /*001a*/ 	.short	0x0064
        /*001c*/ 	.short	0x0082
	.zero		2


//--------------------- .nv.info                  --------------------------
	.section	.nv.info,"",@"SHT_CUDA_INFO"
	.align	4


	//----- nvinfo : EIATTR_REGCOUNT
	.align		4
        /*0000*/ 	.byte	0x04, 0x2f
        /*0002*/ 	.short	(.L_19 - .L_18)
	.align		4
.L_18:
        /*0004*/ 	.word	index@(_ZN7cutlass13device_kernelINS_4gemm6kernel13GemmUniversalIN4cute5tupleIJiiiiEEENS1_10collective13CollectiveMmaINS1_35MainloopSm100TmaUmmaWarpSpecializedILi4ELi2ELi4ENS5_IJNS4_1CILi1EEESB_SB_EEEEENS5_IJNSA_ILi128EEENSA_ILi64EEESE_EEENS_10bfloat16_tENS5_IJlSB_lEEESH_SI_NS4_8TiledMMAINS4_8MMA_AtomIJNS4_20SM100_MMA_F16BF16_SSISH_SH_fLi128ELi64ELNS4_4UMMA5MajorE0ELSN_0ELNSM_7ScaleInE0ELSO_0EEEEEENS4_6LayoutISC_NS5_IJNSA_ILi0EEESS_SS_EEEEENS5_IJNS4_10UnderscoreESV_SV_EEEEENS4_13SM90_TMA_LOADENS4_14ComposedLayoutINS4_7SwizzleILi3ELi4ELi3EEENS4_18smem_ptr_flag_bitsILi16EEENSR_INS5_IJNSA_ILi8EEESF_EEENS5_IJSF_SB_EEEEEEEvNS4_8identityESY_S18_vS19_EENS_8epilogue10collective18CollectiveEpilogueINS1B_23Sm100TmaWarpSpecializedILi3ELi2ELi32ELb1ELb0EEEJSG_NS5_IJNSR_ISE_SB_EENSR_INSA_ILi32EEESB_EEEEESH_SI_SH_SI_NS1B_6fusion15FusionCallbacksIS1F_NS1K_17LinearCombinationISH_fSH_fLNS_15FloatRoundStyleE2EEESG_S1J_JEEENS4_5SM1004TMEM4LOAD26SM100_TMEM_LOAD_32dp32b32xESY_NSZ_INS10_ILi2ELi4ELi3EEES13_NSR_INS5_IJS14_S1H_EEENS5_IJS1H_SB_EEEEEEENS4_39AutoVectorizingCopyWithAssumedAlignmentILi128EEENS4_14SM90_TMA_STOREES1Y_S20_S20_EEEvvEEEEvNT_6ParamsE)
        /*0008*/ 	.word	0x0000006f


	//----- nvinfo : EIATTR_FRAME_SIZE
	.align		4
.L_19:
        /*000c*/ 	.byte	0x04, 0x11
        /*000e*/ 	.short	(.L_21 - .L_20)
	.align		4
.L_20:
        /*0010*/ 	.word	index@($__internal_2_$__cuda_sm10x_tcgen05_guardrail_trap_unallocated_columns_being_dealloced)
        /*0014*/ 	.word	0x00000000


	//----- nvinfo : EIATTR_FRAME_SIZE
	.align		4
.L_21:
        /*0018*/ 	.byte	0x04, 0x11
        /*001a*/ 	.short	(.L_23 - .L_22)
	.align		4
.L_22:
        /*001c*/ 	.word	index@($__internal_1_$__cuda_sm10x_tcgen05_guardrail_trap_phase_invalid_during_alloc)
        /*0020*/ 	.word	0x00000000


	//----- nvinfo : EIATTR_FRAME_SIZE
	.align		4
.L_23:
        /*0024*/ 	.byte	0x04, 0x11
        /*0026*/ 	.short	(.L_25 - .L_24)
	.align		4
.L_24:
        /*0028*/ 	.word	index@($__internal_0_$__cuda_sm10x_tcgen05_guardrail_trap_col_being_dealloced_not_returned_by_alloc)
        /*002c*/ 	.word	0x00000000


	//----- nvinfo : EIATTR_FRAME_SIZE
	.align		4
.L_25:
        /*0030*/ 	.byte	0x04, 0x11
        /*0032*/ 	.short	(.L_27 - .L_26)
	.align		4
.L_26:
        /*0034*/ 	.word	index@(_ZN7cutlass13device_kernelINS_4gemm6kernel13GemmUniversalIN4cute5tupleIJiiiiEEENS1_10collective13CollectiveMmaINS1_35MainloopSm100TmaUmmaWarpSpecializedILi4ELi2ELi4ENS5_IJNS4_1CILi1EEESB_SB_EEEEENS5_IJNSA_ILi128EEENSA_ILi64EEESE_EEENS_10bfloat16_tENS5_IJlSB_lEEESH_SI_NS4_8TiledMMAINS4_8MMA_AtomIJNS4_20SM100_MMA_F16BF16_SSISH_SH_fLi128ELi64ELNS4_4UMMA5MajorE0ELSN_0ELNSM_7ScaleInE0ELSO_0EEEEEENS4_6LayoutISC_NS5_IJNSA_ILi0EEESS_SS_EEEEENS5_IJNS4_10UnderscoreESV_SV_EEEEENS4_13SM90_TMA_LOADENS4_14ComposedLayoutINS4_7SwizzleILi3ELi4ELi3EEENS4_18smem_ptr_flag_bitsILi16EEENSR_INS5_IJNSA_ILi8EEESF_EEENS5_IJSF_SB_EEEEEEEvNS4_8identityESY_S18_vS19_EENS_8epilogue10collective18CollectiveEpilogueINS1B_23Sm100TmaWarpSpecializedILi3ELi2ELi32ELb1ELb0EEEJSG_NS5_IJNSR_ISE_SB_EENSR_INSA_ILi32EEESB_EEEEESH_SI_SH_SI_NS1B_6fusion15FusionCallbacksIS1F_NS1K_17LinearCombinationISH_fSH_fLNS_15FloatRoundStyleE2EEESG_S1J_JEEENS4_5SM1004TMEM4LOAD26SM100_TMEM_LOAD_32dp32b32xESY_NSZ_INS10_ILi2ELi4ELi3EEES13_NSR_INS5_IJS14_S1H_EEENS5_IJS1H_SB_EEEEEEENS4_39AutoVectorizingCopyWithAssumedAlignmentILi128EEENS4_14SM90_TMA_STOREES1Y_S20_S20_EEEvvEEEEvNT_6ParamsE)
        /*0038*/ 	.word	0x00000000


	//----- nvinfo : EIATTR_MIN_STACK_SIZE
	.align		4
.L_27:
        /*003c*/ 	.byte	0x04, 0x12
        /*003e*/ 	.short	(.L_29 - .L_28)
	.align		4
.L_28:
        /*0040*/ 	.word	index@(_ZN7cutlass13device_kernelINS_4gemm6kernel13GemmUniversalIN4cute5tupleIJiiiiEEENS1_10collective13CollectiveMmaINS1_35MainloopSm100TmaUmmaWarpSpecializedILi4ELi2ELi4ENS5_IJNS4_1CILi1EEESB_SB_EEEEENS5_IJNSA_ILi128EEENSA_ILi64EEESE_EEENS_10bfloat16_tENS5_IJlSB_lEEESH_SI_NS4_8TiledMMAINS4_8MMA_AtomIJNS4_20SM100_MMA_F16BF16_SSISH_SH_fLi128ELi64ELNS4_4UMMA5MajorE0ELSN_0ELNSM_7ScaleInE0ELSO_0EEEEEENS4_6LayoutISC_NS5_IJNSA_ILi0EEESS_SS_EEEEENS5_IJNS4_10UnderscoreESV_SV_EEEEENS4_13SM90_TMA_LOADENS4_14ComposedLayoutINS4_7SwizzleILi3ELi4ELi3EEENS4_18smem_ptr_flag_bitsILi16EEENSR_INS5_IJNSA_ILi8EEESF_EEENS5_IJSF_SB_EEEEEEEvNS4_8identityESY_S18_vS19_EENS_8epilogue10collective18CollectiveEpilogueINS1B_23Sm100TmaWarpSpecializedILi3ELi2ELi32ELb1ELb0EEEJSG_NS5_IJNSR_ISE_SB_EENSR_INSA_ILi32EEESB_EEEEESH_SI_SH_SI_NS1B_6fusion15FusionCallbacksIS1F_NS1K_17LinearCombinationISH_fSH_fLNS_15FloatRoundStyleE2EEESG_S1J_JEEENS4_5SM1004TMEM4LOAD26SM100_TMEM_LOAD_32dp32b32xESY_NSZ_INS10_ILi2ELi4ELi3EEES13_NSR_INS5_IJS14_S1H_EEENS5_IJS1H_SB_EEEEEEENS4_39AutoVectorizingCopyWithAssumedAlignmentILi128EEENS4_14SM90_TMA_STOREES1Y_S20_S20_EEEvvEEEEvNT_6ParamsE)
        /*0044*/ 	.word	0x00000000
.L_29:


//--------------------- .nv.compat                --------------------------
	.section	.nv.compat,"",@"SHT_CUDA_COMPAT_INFO"
	.align	4
        /*0000*/ 	.byte	0x02, 0x09, 0x01, 0x00, 0x02, 0x02, 0x02, 0x00, 0x02, 0x05, 0x05, 0x00, 0x03, 0x07, 0x01, 0x01
        /*0010*/ 	.byte	0x02, 0x03, 0x01, 0x00, 0x02, 0x06, 0x01, 0x00, 0x04, 0x0b, 0x08, 0x00, 0x09, 0x00, 0x00, 0x00
        /*0020*/ 	.byte	0x00, 0x00, 0x00, 0x00


//--------------------- .nv.info._ZN7cutlass13device_kernelINS_4gemm6kernel13GemmUniversalIN4cute5tupleIJiiiiEEENS1_10collective13CollectiveMmaINS1_35MainloopSm100TmaUmmaWarpSpecializedILi4ELi2ELi4ENS5_IJNS4_1CILi1EEESB_SB_EEEEENS5_IJNSA_ILi128EEENSA_ILi64EEESE_EEENS_10bfloat16_tENS5_IJlSB_lEEESH_SI_NS4_8TiledMMAINS4_8MMA_AtomIJNS4_20SM100_MMA_F16BF16_SSISH_SH_fLi128ELi64ELNS4_4UMMA5MajorE0ELSN_0ELNSM_7ScaleInE0ELSO_0EEEEEENS4_6LayoutISC_NS5_IJNSA_ILi0EEESS_SS_EEEEENS5_IJNS4_10UnderscoreESV_SV_EEEEENS4_13SM90_TMA_LOADENS4_14ComposedLayoutINS4_7SwizzleILi3ELi4ELi3EEENS4_18smem_ptr_flag_bitsILi16EEENSR_INS5_IJNSA_ILi8EEESF_EEENS5_IJSF_SB_EEEEEEEvNS4_8identityESY_S18_vS19_EENS_8epilogue10collective18CollectiveEpilogueINS1B_23Sm100TmaWarpSpecializedILi3ELi2ELi32ELb1ELb0EEEJSG_NS5_IJNSR_ISE_SB_EENSR_INSA_ILi32EEESB_EEEEESH_SI_SH_SI_NS1B_6fusion15FusionCallbacksIS1F_NS1K_17LinearCombinationISH_fSH_fLNS_15FloatRoundStyleE2EEESG_S1J_JEEENS4_5SM1004TMEM4LOAD26SM100_TMEM_LOAD_32dp32b32xESY_NSZ_INS10_ILi2ELi4ELi3EEES13_NSR_INS5_IJS14_S1H_EEENS5_IJS1H_SB_EEEEEEENS4_39AutoVectorizingCopyWithAssumedAlignmentILi128EEENS4_14SM90_TMA_STOREES1Y_S20_S20_EEEvvEEEEvNT_6ParamsE --------------------------
	.section	.nv.info._ZN7cutlass13device_kernelINS_4gemm6kernel13GemmUniversalIN4cute5tupleIJiiiiEEENS1_10collective13CollectiveMmaINS1_35MainloopSm100TmaUmmaWarpSpecializedILi4ELi2ELi4ENS5_IJNS4_1CILi1EEESB_SB_EEEEENS5_IJNSA_ILi128EEENSA_ILi64EEESE_EEENS_10bfloat16_tENS5_IJlSB_lEEESH_SI_NS4_8TiledMMAINS4_8MMA_AtomIJNS4_20SM100_MMA_F16BF16_SSISH_SH_fLi128ELi64ELNS4_4UMMA5MajorE0ELSN_0ELNSM_7ScaleInE0ELSO_0EEEEEENS4_6LayoutISC_NS5_IJNSA_ILi0EEESS_SS_EEEEENS5_IJNS4_10UnderscoreESV_SV_EEEEENS4_13SM90_TMA_LOADENS4_14ComposedLayoutINS4_7SwizzleILi3ELi4ELi3EEENS4_18smem_ptr_flag_bitsILi16EEENSR_INS5_IJNSA_ILi8EEESF_EEENS5_IJSF_SB_EEEEEEEvNS4_8identityESY_S18_vS19_EENS_8epilogue10collective18CollectiveEpilogueINS1B_23Sm100TmaWarpSpecializedILi3ELi2ELi32ELb1ELb0EEEJSG_NS5_IJNSR_ISE_SB_EENSR_INSA_ILi32EEESB_EEEEESH_SI_SH_SI_NS1B_6fusion15FusionCallbacksIS1F_NS1K_17LinearCombinationISH_fSH_fLNS_15FloatRoundStyleE2EEESG_S1J_JEEENS4_5SM1004TMEM4LOAD26SM100_TMEM_LOAD_32dp32b32xESY_NSZ_INS10_ILi2ELi4ELi3EEES13_NSR_INS5_IJS14_S1H_EEENS5_IJS1H_SB_EEEEEEENS4_39AutoVectorizingCopyWithAssumedAlignmentILi128EEENS4_14SM90_TMA_STOREES1Y_S20_S20_EEEvvEEEEvNT_6ParamsE,"",@"SHT_CUDA_INFO"
	.sectionflags	@""
	.align	4


	//----- nvinfo : EIATTR_CUDA_API_VERSION
	.align		4
        /*0000*/ 	.byte	0x04, 0x37
        /*0002*/ 	.short	(.L_31 - .L_30)
.L_30:
        /*0004*/ 	.word	0x00000082


	//----- nvinfo : EIATTR_KPARAM_INFO
	.align		4
.L_31:
        /*0008*/ 	.byte	0x04, 0x17
        /*000a*/ 	.short	(.L_33 - .L_32)
.L_32:
        /*000c*/ 	.word	0x00000000
        /*0010*/ 	.short	0x0000
        /*0012*/ 	.short	0x0000
        /*0014*/ 	.byte	0x00, 0xf0, 0x01, 0x20


	//----- nvinfo : EIATTR_AT_ENTRY_FRAGMENTS
	.align		4
.L_33:
        /*0018*/ 	.byte	0x04, 0x4f
        /*001a*/ 	.short	(.L_35 - .L_34)


	//   ....[0]....
.L_34:
        /*001c*/ 	.word	0x00000006


	//----- nvinfo : EIATTR_RESERVED_SMEM_USED
	.align		4
.L_35:
        /*0020*/ 	.byte	0x01, 0x41
	.zero		2


	//----- nvinfo : EIATTR_SPARSE_MMA_MASK
	.align		4
        /*0024*/ 	.byte	0x03, 0x50
        /*0026*/ 	.short	0x0000


	//----- nvinfo : EIATTR_TCGEN05_1CTA_USED
	.align		4
        /*0028*/ 	.byte	0x01, 0x51
	.zero		2


	//----- nvinfo : EIATTR_MAXREG_COUNT
	.align		4
        /*002c*/ 	.byte	0x03, 0x1b
        /*002e*/ 	.short	0x00ff


	//----- nvinfo : EIATTR_NUM_BARRIERS
	.align		4
        /*0030*/ 	.byte	0x02, 0x4c
        /*0032*/ 	.byte	0x07
	.zero		1


	//----- nvinfo : EIATTR_EXTERNS
	.align		4
        /*0034*/ 	.byte	0x04, 0x0f
        /*0036*/ 	.short	(.L_37 - .L_36)


	//   ....[0]....
	.align		4
.L_36:
        /*0038*/ 	.word	index@(__assertfail)


	//----- nvinfo : EIATTR_MERCURY_ISA_VERSION
	.align		4
.L_37:
        /*003c*/ 	.byte	0x03, 0x5f
        /*003e*/ 	.short	0x0101


	//----- nvinfo : EIATTR_INT_WARP_WIDE_INSTR_OFFSETS
	.align		4
        /*0040*/ 	.byte	0x04, 0x31
        /*0042*/ 	.short	(.L_39 - .L_38)


	//   ....[0]....
.L_38:
        /*0044*/ 	.word	0x00001f20


	//   ....[1]....
        /*0048*/ 	.word	0x00003b20


	//   ....[2]....
        /*004c*/ 	.word	0x00003b50


	//   ....[3]....
        /*0050*/ 	.word	0x00003ba0


	//   ....[4]....
        /*0054*/ 	.word	0x00004490


	//   ....[5]....
        /*0058*/ 	.word	0x000044b0


	//   ....[6]....
        /*005c*/ 	.word	0x00004780


	//   ....[7]....
        /*0060*/ 	.word	0x000048b0


	//----- nvinfo : EIATTR_COOP_GROUP_MASK_REGIDS
	.align		4
.L_39:
        /*0064*/ 	.byte	0x04, 0x29
        /*0066*/ 	.short	(.L_41 - .L_40)


	//   ....[0]....
.L_40:
        /*0068*/ 	.word	0xffffffff


	//   ....[1]....
        /*006c*/ 	.word	0xffffffff


	//   ....[2]....
        /*0070*/ 	.word	0xffffffff


	//   ....[3]....
        /*0074*/ 	.word	0xffffffff


	//   ....[4]....
        /*0078*/ 	.word	0xffffffff


	//   ....[5]....
        /*007c*/ 	.word	0xffffffff


	//   ....[6]....
        /*0080*/ 	.word	0xffffffff


	//   ....[7]....
        /*0084*/ 	.word	0xffffffff


	//   ....[8]....
        /*0088*/ 	.word	0xffffffff


	//   ....[9]....
        /*008c*/ 	.word	0xffffffff


	//   ....[10]....
        /*0090*/ 	.word	0xffffffff


	//   ....[11]....
        /*0094*/ 	.word	0xffffffff


	//   ....[12]....
        /*0098*/ 	.word	0xffffffff


	//----- nvinfo : EIATTR_COOP_GROUP_INSTR_OFFSETS
	.align		4
.L_41:
        /*009c*/ 	.byte	0x04, 0x28
        /*009e*/ 	.short	(.L_43 - .L_42)


	//   ....[0]....
.L_42:
        /*00a0*/ 	.word	0x00000090


	//   ....[1]....
        /*00a4*/ 	.word	0x000004d0


	//   ....[2]....
        /*00a8*/ 	.word	0x00000640


	//   ....[3]....
        /*00ac*/ 	.word	0x000007c0


	//   ....[4]....
        /*00b0*/ 	.word	0x000008c0


	//   ....[5]....
        /*00b4*/ 	.word	0x00000a30


	//   ....[6]....
        /*00b8*/ 	.word	0x00000bd0


	//   ....[7]....
        /*00bc*/ 	.word	0x00001e00


	//   ....[8]....
        /*00c0*/ 	.word	0x00002be0


	//   ....[9]....
        /*00c4*/ 	.word	0x00002df0


	//   ....[10]....
        /*00c8*/ 	.word	0x00002e20


	//   ....[11]....
        /*00cc*/ 	.word	0x00003a10


	//   ....[12]....
        /*00d0*/ 	.word	0x00003c40


	//----- nvinfo : EIATTR_VRC_CTA_INIT_COUNT
	.align		4
.L_43:
        /*00d4*/ 	.byte	0x02, 0x4a
        /*00d6*/ 	.byte	0x80
	.zero		1


	//----- nvinfo : EIATTR_SYSCALL_OFFSETS
	.align		4
        /*00d8*/ 	.byte	0x04, 0x46
        /*00da*/ 	.short	(.L_45 - .L_44)


	//   ....[0]....
.L_44:
        /*00dc*/ 	.word	0x00005460


	//   ....[1]....
        /*00e0*/ 	.word	0x00005550


	//   ....[2]....
        /*00e4*/ 	.word	0x00005d90


	//   ....[3]....
        /*00e8*/ 	.word	0x00006a40


	//----- nvinfo : EIATTR_MBARRIER_INSTR_OFFSETS
	.align		4
.L_45:
        /*00ec*/ 	.byte	0x04, 0x39
        /*00ee*/ 	.short	(.L_47 - .L_46)


	//   ....[0]....
.L_46:
        /*00f0*/ 	.word	0x000005b0
        /*00f4*/ 	.word	0x000000ff
        /*00f8*/ 	.word	0x00000000
        /*00fc*/ 	.short	0x0100
        /*00fe*/ 	.byte	0x05
	.zero		1


	//   ....[1]....
        /*0100*/ 	.word	0x000005c0
        /*0104*/ 	.word	0x000000ff
        /*0108*/ 	.word	0x00000020
        /*010c*/ 	.short	0x0100
        /*010e*/ 	.byte	0x05
	.zero		1


	//   ....[2]....
        /*0110*/ 	.word	0x000005d0
        /*0114*/ 	.word	0x000000ff
        /*0118*/ 	.word	0x00000008
        /*011c*/ 	.short	0x0100
        /*011e*/ 	.byte	0x05
	.zero		1


	//   ....[3]....
        /*0120*/ 	.word	0x000005e0
        /*0124*/ 	.word	0x000000ff
        /*0128*/ 	.word	0x00000028
        /*012c*/ 	.short	0x0100
        /*012e*/ 	.byte	0x05
	.zero		1


	//   ....[4]....
        /*0130*/ 	.word	0x000005f0
        /*0134*/ 	.word	0x000000ff
        /*0138*/ 	.word	0x00000010
        /*013c*/ 	.short	0x0100
        /*013e*/ 	.byte	0x05
	.zero		1


	//   ....[5]....
        /*0140*/ 	.word	0x00000600
        /*0144*/ 	.word	0x000000ff
        /*0148*/ 	.word	0x00000030
        /*014c*/ 	.short	0x0100
        /*014e*/ 	.byte	0x05
	.zero		1


	//   ....[6]....
        /*0150*/ 	.word	0x00000610
        /*0154*/ 	.word	0x000000ff
        /*0158*/ 	.word	0x00000018
        /*015c*/ 	.short	0x0100
        /*015e*/ 	.byte	0x05
	.zero		1


	//   ....[7]....
        /*0160*/ 	.word	0x00000620
        /*0164*/ 	.word	0x000000ff
        /*0168*/ 	.word	0x00000038
        /*016c*/ 	.short	0x0100
        /*016e*/ 	.byte	0x05
	.zero		1


	//   ....[8]....
        /*0170*/ 	.word	0x00000750
        /*0174*/ 	.word	0x000000ff
        /*0178*/ 	.word	0x00000040
        /*017c*/ 	.short	0x0100
        /*017e*/ 	.byte	0x07
	.zero		1


	//   ....[9]....
        /*0180*/ 	.word	0x00000760
        /*0184*/ 	.word	0x000000ff
        /*0188*/ 	.word	0x00000058
        /*018c*/ 	.short	0x0100
        /*018e*/ 	.byte	0x07
	.zero		1


	//   ....[10]....
        /*0190*/ 	.word	0x00000770
        /*0194*/ 	.word	0x000000ff
        /*0198*/ 	.word	0x00000048
        /*019c*/ 	.short	0x0100
        /*019e*/ 	.byte	0x07
	.zero		1


	//   ....[11]....
        /*01a0*/ 	.word	0x00000780
        /*01a4*/ 	.word	0x000000ff
        /*01a8*/ 	.word	0x00000060
        /*01ac*/ 	.short	0x0100
        /*01ae*/ 	.byte	0x07
	.zero		1


	//   ....[12]....
        /*01b0*/ 	.word	0x00000790
        /*01b4*/ 	.word	0x000000ff
        /*01b8*/ 	.word	0x00000050
        /*01bc*/ 	.short	0x0100
        /*01be*/ 	.byte	0x07
	.zero		1


	//   ....[13]....
        /*01c0*/ 	.word	0x000007a0
        /*01c4*/ 	.word	0x000000ff
        /*01c8*/ 	.word	0x00000068
        /*01cc*/ 	.short	0x0100
        /*01ce*/ 	.byte	0x07
	.zero		1


	//   ....[14]....
        /*01d0*/ 	.word	0x00000890
        /*01d4*/ 	.word	0x000000ff
        /*01d8*/ 	.word	0x00000070
        /*01dc*/ 	.short	0x0100
        /*01de*/ 	.byte	0x05
	.zero		1


	//   ....[15]....
        /*01e0*/ 	.word	0x000008a0
        /*01e4*/ 	.word	0x000000ff
        /*01e8*/ 	.word	0x00000078
        /*01ec*/ 	.short	0x0100
        /*01ee*/ 	.byte	0x05
	.zero		1


	//   ....[16]....
        /*01f0*/ 	.word	0x000009e0
        /*01f4*/ 	.word	0x000000ff
        /*01f8*/ 	.word	0x00000080
        /*01fc*/ 	.short	0x0100
        /*01fe*/ 	.byte	0x05
	.zero		1


	//   ....[17]....
        /*0200*/ 	.word	0x000009f0
        /*0204*/ 	.word	0x000000ff
        /*0208*/ 	.word	0x00000090
        /*020c*/ 	.short	0x0100
        /*020e*/ 	.byte	0x05
	.zero		1


	//   ....[18]....
        /*0210*/ 	.word	0x00000a00
        /*0214*/ 	.word	0x000000ff
        /*0218*/ 	.word	0x00000088
        /*021c*/ 	.short	0x0100
        /*021e*/ 	.byte	0x05
	.zero		1


	//   ....[19]....
        /*0220*/ 	.word	0x00000a10
        /*0224*/ 	.word	0x000000ff
        /*0228*/ 	.word	0x00000098
        /*022c*/ 	.short	0x0100
        /*022e*/ 	.byte	0x05
	.zero		1


	//   ....[20]....
        /*0230*/ 	.word	0x00000b40
        /*0234*/ 	.word	0x000000ff
        /*0238*/ 	.word	0x000000a0
        /*023c*/ 	.short	0x0100
        /*023e*/ 	.byte	0x07
	.zero		1


	//   ....[21]....
        /*0240*/ 	.word	0x00000b50
        /*0244*/ 	.word	0x000000ff
        /*0248*/ 	.word	0x000000c0
        /*024c*/ 	.short	0x0100
        /*024e*/ 	.byte	0x07
	.zero		1


	//   ....[22]....
        /*0250*/ 	.word	0x00000b60
        /*0254*/ 	.word	0x000000ff
        /*0258*/ 	.word	0x000000a8
        /*025c*/ 	.short	0x0100
        /*025e*/ 	.byte	0x07
	.zero		1


	//   ....[23]....
        /*0260*/ 	.word	0x00000b70
        /*0264*/ 	.word	0x000000ff
        /*0268*/ 	.word	0x000000c8
        /*026c*/ 	.short	0x0100
        /*026e*/ 	.byte	0x07
	.zero		1


	//   ....[24]....
        /*0270*/ 	.word	0x00000b80
        /*0274*/ 	.word	0x000000ff
        /*0278*/ 	.word	0x000000b0
        /*027c*/ 	.short	0x0100
        /*027e*/ 	.byte	0x07
	.zero		1


	//   ....[25]....
        /*0280*/ 	.word	0x00000b90
        /*0284*/ 	.word	0x000000ff
        /*0288*/ 	.word	0x000000d0
        /*028c*/ 	.short	0x0100
        /*028e*/ 	.byte	0x07
	.zero		1


	//   ....[26]....
        /*0290*/ 	.word	0x00000ba0
        /*0294*/ 	.word	0x000000ff
        /*0298*/ 	.word	0x000000b8
        /*029c*/ 	.short	0x0100
        /*029e*/ 	.byte	0x07
	.zero		1


	//   ....[27]....
        /*02a0*/ 	.word	0x00000bb0
        /*02a4*/ 	.word	0x000000ff
        /*02a8*/ 	.word	0x000000d8
        /*02ac*/ 	.short	0x0100
        /*02ae*/ 	.byte	0x07
	.zero		1


	//   ....[28]....
        /*02b0*/ 	.word	0x00000ca0
        /*02b4*/ 	.word	0x000000ff
        /*02b8*/ 	.word	0x000000e0
        /*02bc*/ 	.short	0x0100
        /*02be*/ 	.byte	0x05
	.zero		1


	//   ....[29]....
        /*02c0*/ 	.word	0x00000cb0
        /*02c4*/ 	.word	0x000000ff
        /*02c8*/ 	.word	0x000000f0
        /*02cc*/ 	.short	0x0100
        /*02ce*/ 	.byte	0x05
	.zero		1


	//   ....[30]....
        /*02d0*/ 	.word	0x00000cc0
        /*02d4*/ 	.word	0x000000ff
        /*02d8*/ 	.word	0x000000e8
        /*02dc*/ 	.short	0x0100
        /*02de*/ 	.byte	0x05
	.zero		1


	//   ....[31]....
        /*02e0*/ 	.word	0x00000cd0
        /*02e4*/ 	.word	0x000000ff
        /*02e8*/ 	.word	0x000000f8
        /*02ec*/ 	.short	0x0100
        /*02ee*/ 	.byte	0x05
	.zero		1


	//   ....[32]....
        /*02f0*/ 	.word	0x000015a0
        /*02f4*/ 	.word	0x00000002
        /*02f8*/ 	.word	0x000000f0
        /*02fc*/ 	.short	0x010a
        /*02fe*/ 	.byte	0xff
	.zero		1


	//   ....[33]....
        /*0300*/ 	.word	0x000015d0
        /*0304*/ 	.word	0x00000002
        /*0308*/ 	.word	0x000000e0
        /*030c*/ 	.short	0x0101
        /*030e*/ 	.byte	0xff
	.zero		1


	//   ....[34]....
        /*0310*/ 	.word	0x000016a0
        /*0314*/ 	.word	0x000000ff
        /*0318*/ 	.word	0x00000020
        /*031c*/ 	.short	0x010a
        /*031e*/ 	.byte	0x08
	.zero		1


	//   ....[35]....
        /*0320*/ 	.word	0x00001740
        /*0324*/ 	.word	0x000000ff
        /*0328*/ 	.word	0x00000020
        /*032c*/ 	.short	0x010a
        /*032e*/ 	.byte	0x21
	.zero		1


	//   ....[36]....
        /*0330*/ 	.word	0x00001890
        /*0334*/ 	.word	0x000000ff
        /*0338*/ 	.word	0x00000020
        /*033c*/ 	.short	0x010a
        /*033e*/ 	.byte	0x08
	.zero		1


	//   ....[37]....
        /*0340*/ 	.word	0x00001a60
        /*0344*/ 	.word	0x000000ff
        /*0348*/ 	.word	0x00000078
        /*034c*/ 	.short	0x0101
        /*034e*/ 	.byte	0x04
	.zero		1


	//   ....[38]....
        /*0350*/ 	.word	0x00001a80
        /*0354*/ 	.word	0x000000ff
        /*0358*/ 	.word	0x00000020
        /*035c*/ 	.short	0x010a
        /*035e*/ 	.byte	0x08
	.zero		1


	//   ....[39]....
        /*0360*/ 	.word	0x00001b00
        /*0364*/ 	.word	0x000000ff
        /*0368*/ 	.word	0x00000020
        /*036c*/ 	.short	0x010a
        /*036e*/ 	.byte	0x21
	.zero		1


	//   ....[40]....
        /*0370*/ 	.word	0x00001c50
        /*0374*/ 	.word	0x000000ff
        /*0378*/ 	.word	0x00000020
        /*037c*/ 	.short	0x010a
        /*037e*/ 	.byte	0x08
	.zero		1


	//   ....[41]....
        /*0380*/ 	.word	0x00001e30
        /*0384*/ 	.word	0x00000002
        /*0388*/ 	.word	0x00000080
        /*038c*/ 	.short	0x010a
        /*038e*/ 	.byte	0xff
	.zero		1


	//   ....[42]....
        /*0390*/ 	.word	0x00001ef0
        /*0394*/ 	.word	0x00000002
        /*0398*/ 	.word	0x00000000
        /*039c*/ 	.short	0x0101
        /*039e*/ 	.byte	0xff
	.zero		1


	//   ....[43]....
        /*03a0*/ 	.word	0x00002450
        /*03a4*/ 	.word	0x000000ff
        /*03a8*/ 	.word	0x00000000
        /*03ac*/ 	.short	0x010a
        /*03ae*/ 	.byte	0x05
	.zero		1


	//   ....[44]....
        /*03b0*/ 	.word	0x000024e0
        /*03b4*/ 	.word	0x000000ff
        /*03b8*/ 	.word	0x00000000
        /*03bc*/ 	.short	0x010a
        /*03be*/ 	.byte	0x05
	.zero		1


	//   ....[45]....
        /*03c0*/ 	.word	0x00002570
        /*03c4*/ 	.word	0x000000ff
        /*03c8*/ 	.word	0x00000000
        /*03cc*/ 	.short	0x010a
        /*03ce*/ 	.byte	0x05
	.zero		1


	//   ....[46]....
        /*03d0*/ 	.word	0x00002610
        /*03d4*/ 	.word	0x00000000
        /*03d8*/ 	.word	0x00000000
        /*03dc*/ 	.short	0x010a
        /*03de*/ 	.byte	0xff
	.zero		1


	//   ....[47]....
        /*03e0*/ 	.word	0x00002730
        /*03e4*/ 	.word	0x00000000
        /*03e8*/ 	.word	0x000000e0
        /*03ec*/ 	.short	0x010a
        /*03ee*/ 	.byte	0xff
	.zero		1


	//   ....[48]....
        /*03f0*/ 	.word	0x000027a0
        /*03f4*/ 	.word	0x00000000
        /*03f8*/ 	.word	0x00000000
        /*03fc*/ 	.short	0x0101
        /*03fe*/ 	.byte	0xff
	.zero		1


	//   ....[49]....
        /*0400*/ 	.word	0x000027c0
        /*0404*/ 	.word	0x000000ff
        /*0408*/ 	.word	0x00000090
        /*040c*/ 	.short	0x010a
        /*040e*/ 	.byte	0x05
	.zero		1


	//   ....[50]....
        /*0410*/ 	.word	0x000028e0
        /*0414*/ 	.word	0x00000000
        /*0418*/ 	.word	0x00000080
        /*041c*/ 	.short	0x010a
        /*041e*/ 	.byte	0xff
	.zero		1


	//   ....[51]....
        /*0420*/ 	.word	0x000029e0
        /*0424*/ 	.word	0x00000000
        /*0428*/ 	.word	0x00000000
        /*042c*/ 	.short	0x0101
        /*042e*/ 	.byte	0xff
	.zero		1


	//   ....[52]....
        /*0430*/ 	.word	0x00002a70
        /*0434*/ 	.word	0x000000ff
        /*0438*/ 	.word	0x00000090
        /*043c*/ 	.short	0x0106
        /*043e*/ 	.byte	0x05
	.zero		1


	//   ....[53]....
        /*0440*/ 	.word	0x00002a90
        /*0444*/ 	.word	0x000000ff
        /*0448*/ 	.word	0x00000090
        /*044c*/ 	.short	0x010a
        /*044e*/ 	.byte	0x05
	.zero		1


	//   ....[54]....
        /*0450*/ 	.word	0x00002b20
        /*0454*/ 	.word	0x000000ff
        /*0458*/ 	.word	0x00000090
        /*045c*/ 	.short	0x0106
        /*045e*/ 	.byte	0x04
	.zero		1


	//   ....[55]....
        /*0460*/ 	.word	0x00002b60
        /*0464*/ 	.word	0x00000000
        /*0468*/ 	.word	0x00000090
        /*046c*/ 	.short	0x010a
        /*046e*/ 	.byte	0xff
	.zero		1


	//   ....[56]....
        /*0470*/ 	.word	0x00003120
        /*0474*/ 	.word	0x00000000
        /*0478*/ 	.word	0x00000080
        /*047c*/ 	.short	0x010a
        /*047e*/ 	.byte	0xff
	.zero		1


	//   ....[57]....
        /*0480*/ 	.word	0x00003220
        /*0484*/ 	.word	0x00000003
        /*0488*/ 	.word	0x00000000
        /*048c*/ 	.short	0x0101
        /*048e*/ 	.byte	0xff
	.zero		1


	//   ....[58]....
        /*0490*/ 	.word	0x00003230
        /*0494*/ 	.word	0x000000ff
        /*0498*/ 	.word	0x00000000
        /*049c*/ 	.short	0x010a
        /*049e*/ 	.byte	0x07
	.zero		1


	//   ....[59]....
        /*04a0*/ 	.word	0x00003260
        /*04a4*/ 	.word	0x000000ff
        /*04a8*/ 	.word	0x000000c0
        /*04ac*/ 	.short	0x010a
        /*04ae*/ 	.byte	0x06
	.zero		1


	//   ....[60]....
        /*04b0*/ 	.word	0x00003330
        /*04b4*/ 	.word	0x000000ff
        /*04b8*/ 	.word	0x00000000
        /*04bc*/ 	.short	0x010a
        /*04be*/ 	.byte	0x0b
	.zero		1


	//   ....[61]....
        /*04c0*/ 	.word	0x00003460
        /*04c4*/ 	.word	0x000000ff
        /*04c8*/ 	.word	0x00000000
        /*04cc*/ 	.short	0x010a
        /*04ce*/ 	.byte	0x22
	.zero		1


	//   ....[62]....
        /*04d0*/ 	.word	0x00003840
        /*04d4*/ 	.word	0x000000ff
        /*04d8*/ 	.word	0x00000000
        /*04dc*/ 	.short	0x010a
        /*04de*/ 	.byte	0x06
	.zero		1


	//   ....[63]....
        /*04e0*/ 	.word	0x000038d0
        /*04e4*/ 	.word	0x000000ff
        /*04e8*/ 	.word	0x00000000
        /*04ec*/ 	.short	0x010a
        /*04ee*/ 	.byte	0x06
	.zero		1


	//   ....[64]....
        /*04f0*/ 	.word	0x00003960
        /*04f4*/ 	.word	0x000000ff
        /*04f8*/ 	.word	0x00000000
        /*04fc*/ 	.short	0x010a
        /*04fe*/ 	.byte	0x06
	.zero		1


	//   ....[65]....
        /*0500*/ 	.word	0x000039f0
        /*0504*/ 	.word	0x000000ff
        /*0508*/ 	.word	0x00000000
        /*050c*/ 	.short	0x010a
        /*050e*/ 	.byte	0x07
	.zero		1


	//   ....[66]....
        /*0510*/ 	.word	0x00003e30
        /*0514*/ 	.word	0x00000000
        /*0518*/ 	.word	0x00000080
        /*051c*/ 	.short	0x010a
        /*051e*/ 	.byte	0xff
	.zero		1


	//   ....[67]....
        /*0520*/ 	.word	0x00003ef0
        /*0524*/ 	.word	0x00000000
        /*0528*/ 	.word	0x00000000
        /*052c*/ 	.short	0x0101
        /*052e*/ 	.byte	0xff
	.zero		1


	//   ....[68]....
        /*0530*/ 	.word	0x00004210
        /*0534*/ 	.word	0x000000ff
        /*0538*/ 	.word	0x00000078
        /*053c*/ 	.short	0x010a
        /*053e*/ 	.byte	0x07
	.zero		1


	//   ....[69]....
        /*0540*/ 	.word	0x00004430
        /*0544*/ 	.word	0x000000ff
        /*0548*/ 	.word	0x00000058
        /*054c*/ 	.short	0x010a
        /*054e*/ 	.byte	0x0f
	.zero		1


	//   ....[70]....
        /*0550*/ 	.word	0x00004630
        /*0554*/ 	.word	0x000000ff
        /*0558*/ 	.word	0x00000040
        /*055c*/ 	.short	0x010b
        /*055e*/ 	.byte	0x0f
	.zero		1


	//   ....[71]....
        /*0560*/ 	.word	0x00004680
        /*0564*/ 	.word	0x000000ff
        /*0568*/ 	.word	0x00000000
        /*056c*/ 	.short	0x0101
        /*056e*/ 	.byte	0x10
	.zero		1


	//   ....[72]....
        /*0570*/ 	.word	0x000046c0
        /*0574*/ 	.word	0x000000ff
        /*0578*/ 	.word	0x00000058
        /*057c*/ 	.short	0x010a
        /*057e*/ 	.byte	0x0d
	.zero		1


	//   ....[73]....
        /*0580*/ 	.word	0x00004900
        /*0584*/ 	.word	0x000000ff
        /*0588*/ 	.word	0x00000040
        /*058c*/ 	.short	0x010b
        /*058e*/ 	.byte	0x0d
	.zero		1


	//   ....[74]....
        /*0590*/ 	.word	0x00004970
        /*0594*/ 	.word	0x000000ff
        /*0598*/ 	.word	0x00000000
        /*059c*/ 	.short	0x0101
        /*059e*/ 	.byte	0x0f
	.zero		1


	//   ....[75]....
        /*05a0*/ 	.word	0x000049c0
        /*05a4*/ 	.word	0x000000ff
        /*05a8*/ 	.word	0x00000000
        /*05ac*/ 	.short	0x010a
        /*05ae*/ 	.byte	0x04
	.zero		1


	//   ....[76]....
        /*05b0*/ 	.word	0x00004a50
        /*05b4*/ 	.word	0x000000ff
        /*05b8*/ 	.word	0x00000000
        /*05bc*/ 	.short	0x010a
        /*05be*/ 	.byte	0x04
	.zero		1


	//   ....[77]....
        /*05c0*/ 	.word	0x00004af0
        /*05c4*/ 	.word	0x00000000
        /*05c8*/ 	.word	0x00000000
        /*05cc*/ 	.short	0x010a
        /*05ce*/ 	.byte	0xff
	.zero		1


	//   ....[78]....
        /*05d0*/ 	.word	0x00004e30
        /*05d4*/ 	.word	0x00000000
        /*05d8*/ 	.word	0x00000080
        /*05dc*/ 	.short	0x010a
        /*05de*/ 	.byte	0xff
	.zero		1


	//   ....[79]....
        /*05e0*/ 	.word	0x00004f40
        /*05e4*/ 	.word	0x00000000
        /*05e8*/ 	.word	0x00000000
        /*05ec*/ 	.short	0x0101
        /*05ee*/ 	.byte	0xff
	.zero		1


	//   ....[80]....
        /*05f0*/ 	.word	0x000059e0
        /*05f4*/ 	.word	0x00000000
        /*05f8*/ 	.word	0x00000040
        /*05fc*/ 	.short	0x010a
        /*05fe*/ 	.byte	0xff
	.zero		1


	//   ....[81]....
        /*0600*/ 	.word	0x00005a50
        /*0604*/ 	.word	0x00000049
        /*0608*/ 	.word	0x000000a0
        /*060c*/ 	.short	0x010a
        /*060e*/ 	.byte	0xff
	.zero		1


	//   ....[82]....
        /*0610*/ 	.word	0x00005b40
        /*0614*/ 	.word	0x00000000
        /*0618*/ 	.word	0x00000040
        /*061c*/ 	.short	0x010a
        /*061e*/ 	.byte	0xff
	.zero		1


	//   ....[83]....
        /*0620*/ 	.word	0x00005c70
        /*0624*/ 	.word	0x00000049
        /*0628*/ 	.word	0x000000a0
        /*062c*/ 	.short	0x010a
        /*062e*/ 	.byte	0xff
	.zero		1


	//   ....[84]....
        /*0630*/ 	.word	0x00006780
        /*0634*/ 	.word	0x00000000
        /*0638*/ 	.word	0x00000000
        /*063c*/ 	.short	0x0101
        /*063e*/ 	.byte	0xff
	.zero		1


	//   ....[85]....
        /*0640*/ 	.word	0x00006790
        /*0644*/ 	.word	0x00000002
        /*0648*/ 	.word	0x00000040
        /*064c*/ 	.short	0x010a
        /*064e*/ 	.byte	0xff
	.zero		1


	//   ....[86]....
        /*0650*/ 	.word	0x00006860
        /*0654*/ 	.word	0x00000002
        /*0658*/ 	.word	0x00000040
        /*065c*/ 	.short	0x010a
        /*065e*/ 	.byte	0xff
	.zero		1


	//   ....[87]....
        /*0660*/ 	.word	0x00006bd0
        /*0664*/ 	.word	0x000000ff
        /*0668*/ 	.word	0x00000000
        /*066c*/ 	.short	0x0101
        /*066e*/ 	.byte	0x05
	.zero		1


	//   ....[88]....
        /*0670*/ 	.word	0x00007500
        /*0674*/ 	.word	0x00000000
        /*0678*/ 	.word	0x00000000
        /*067c*/ 	.short	0x0101
        /*067e*/ 	.byte	0xff
	.zero		1


	//   ....[89]....
        /*0680*/ 	.word	0x00007770
        /*0684*/ 	.word	0x000000ff
        /*0688*/ 	.word	0x00000000
        /*068c*/ 	.short	0x0101
        /*068e*/ 	.byte	0x04
	.zero		1


	//   ....[90]....
        /*0690*/ 	.word	0x00007790
        /*0694*/ 	.word	0x00000002
        /*0698*/ 	.word	0x000000f0
        /*069c*/ 	.short	0x010a
        /*069e*/ 	.byte	0xff
	.zero		1


	//   ....[91]....
        /*06a0*/ 	.word	0x000077f0
        /*06a4*/ 	.word	0x00000002
        /*06a8*/ 	.word	0x00000020
        /*06ac*/ 	.short	0x010a
        /*06ae*/ 	.byte	0xff
	.zero		1


	//   ....[92]....
        /*06b0*/ 	.word	0x00007850
        /*06b4*/ 	.word	0x00000002
        /*06b8*/ 	.word	0x00000020
        /*06bc*/ 	.short	0x010a
        /*06be*/ 	.byte	0xff
	.zero		1


	//   ....[93]....
        /*06c0*/ 	.word	0x000078a0
        /*06c4*/ 	.word	0x00000002
        /*06c8*/ 	.word	0x00000080
        /*06cc*/ 	.short	0x010a
        /*06ce*/ 	.byte	0xff
	.zero		1


	//   ....[94]....
        /*06d0*/ 	.word	0x00007900
        /*06d4*/ 	.word	0x00000000
        /*06d8*/ 	.word	0x00000000
        /*06dc*/ 	.short	0x010a
        /*06de*/ 	.byte	0xff
	.zero		1


	//   ....[95]....
        /*06e0*/ 	.word	0x00007960
        /*06e4*/ 	.word	0x00000000
        /*06e8*/ 	.word	0x00000000
        /*06ec*/ 	.short	0x010a
        /*06ee*/ 	.byte	0xff
	.zero		1


	//   ....[96]....
        /*06f0*/ 	.word	0x000079c0
        /*06f4*/ 	.word	0x00000000
        /*06f8*/ 	.word	0x00000000
        /*06fc*/ 	.short	0x010a
        /*06fe*/ 	.byte	0xff
	.zero		1


	//   ....[97]....
        /*0700*/ 	.word	0x00007a10
        /*0704*/ 	.word	0x00000000
        /*0708*/ 	.word	0x000000e0
        /*070c*/ 	.short	0x010a
        /*070e*/ 	.byte	0xff
	.zero		1


	//   ....[98]....
        /*0710*/ 	.word	0x00007a70
        /*0714*/ 	.word	0x00000000
        /*0718*/ 	.word	0x00000090
        /*071c*/ 	.short	0x010a
        /*071e*/ 	.byte	0xff
	.zero		1


	//   ....[99]....
        /*0720*/ 	.word	0x00007ac0
        /*0724*/ 	.word	0x00000000
        /*0728*/ 	.word	0x00000080
        /*072c*/ 	.short	0x010a
        /*072e*/ 	.byte	0xff
	.zero		1


	//   ....[100]....
        /*0730*/ 	.word	0x00007b20
        /*0734*/ 	.word	0x00000000
        /*0738*/ 	.word	0x00000090
        /*073c*/ 	.short	0x010a
        /*073e*/ 	.byte	0xff
	.zero		1


	//   ....[101]....
        /*0740*/ 	.word	0x00007b70
        /*0744*/ 	.word	0x00000000
        /*0748*/ 	.word	0x00000080
        /*074c*/ 	.short	0x010a
        /*074e*/ 	.byte	0xff
	.zero		1


	//   ....[102]....
        /*0750*/ 	.word	0x00007bd0
        /*0754*/ 	.word	0x00000002
        /*0758*/ 	.word	0x000000c0
        /*075c*/ 	.short	0x010a
        /*075e*/ 	.byte	0xff
	.zero		1


	//   ....[103]....
        /*0760*/ 	.word	0x00007c30
        /*0764*/ 	.word	0x00000000
        /*0768*/ 	.word	0x00000000
        /*076c*/ 	.short	0x010a
        /*076e*/ 	.byte	0xff
	.zero		1


	//   ....[104]....
        /*0770*/ 	.word	0x00007c90
        /*0774*/ 	.word	0x00000000
        /*0778*/ 	.word	0x00000000
        /*077c*/ 	.short	0x010a
        /*077e*/ 	.byte	0xff
	.zero		1


	//   ....[105]....
        /*0780*/ 	.word	0x00007cf0
        /*0784*/ 	.word	0x00000000
        /*0788*/ 	.word	0x00000000
        /*078c*/ 	.short	0x010a
        /*078e*/ 	.byte	0xff
	.zero		1


	//   ....[106]....
        /*0790*/ 	.word	0x00007d50
        /*0794*/ 	.word	0x00000000
        /*0798*/ 	.word	0x00000000
        /*079c*/ 	.short	0x010a
        /*079e*/ 	.byte	0xff
	.zero		1


	//   ....[107]....
        /*07a0*/ 	.word	0x00007db0
        /*07a4*/ 	.word	0x00000000
        /*07a8*/ 	.word	0x00000000
        /*07ac*/ 	.short	0x010a
        /*07ae*/ 	.byte	0xff
	.zero		1


	//   ....[108]....
        /*07b0*/ 	.word	0x00007e00
        /*07b4*/ 	.word	0x00000000
        /*07b8*/ 	.word	0x00000080
        /*07bc*/ 	.short	0x010a
        /*07be*/ 	.byte	0xff
	.zero		1


	//   ....[109]....
        /*07c0*/ 	.word	0x00007e60
        /*07c4*/ 	.word	0x00000000
        /*07c8*/ 	.word	0x00000078
        /*07cc*/ 	.short	0x010a
        /*07ce*/ 	.byte	0xff
	.zero		1


	//   ....[110]....
        /*07d0*/ 	.word	0x00007ec0
        /*07d4*/ 	.word	0x00000000
        /*07d8*/ 	.word	0x00000058
        /*07dc*/ 	.short	0x010a
        /*07de*/ 	.byte	0xff
	.zero		1


	//   ....[111]....
        /*07e0*/ 	.word	0x00007f20
        /*07e4*/ 	.word	0x00000000
        /*07e8*/ 	.word	0x00000058
        /*07ec*/ 	.short	0x010a
        /*07ee*/ 	.byte	0xff
	.zero		1


	//   ....[112]....
        /*07f0*/ 	.word	0x00007f80
        /*07f4*/ 	.word	0x00000000
        /*07f8*/ 	.word	0x00000000
        /*07fc*/ 	.short	0x010a
        /*07fe*/ 	.byte	0xff
	.zero		1


	//   ....[113]....
        /*0800*/ 	.word	0x00007fe0
        /*0804*/ 	.word	0x00000000
        /*0808*/ 	.word	0x00000000
        /*080c*/ 	.short	0x010a
        /*080e*/ 	.byte	0xff
	.zero		1


	//   ....[114]....
        /*0810*/ 	.word	0x00008030
        /*0814*/ 	.word	0x00000000
        /*0818*/ 	.word	0x00000080
        /*081c*/ 	.short	0x010a
        /*081e*/ 	.byte	0xff
	.zero		1


	//   ....[115]....
        /*0820*/ 	.word	0x00008080
        /*0824*/ 	.word	0x00000000
        /*0828*/ 	.word	0x00000040
        /*082c*/ 	.short	0x010a
        /*082e*/ 	.byte	0xff
	.zero		1


	//   ....[116]....
        /*0830*/ 	.word	0x000080d0
        /*0834*/ 	.word	0x00000049
        /*0838*/ 	.word	0x000000a0
        /*083c*/ 	.short	0x010a
        /*083e*/ 	.byte	0xff
	.zero		1


	//   ....[117]....
        /*0840*/ 	.word	0x00008120
        /*0844*/ 	.word	0x00000002
        /*0848*/ 	.word	0x00000040
        /*084c*/ 	.short	0x010a
        /*084e*/ 	.byte	0xff
	.zero		1


	//----- nvinfo : EIATTR_NUM_MBARRIERS
	.align		4
.L_47:
        /*0850*/ 	.byte	0x03, 0x38
        /*0852*/ 	.short	0x0020


	//----- nvinfo : EIATTR_EXIT_INSTR_OFFSETS
	.align		4
        /*0854*/ 	.byte	0x04, 0x1c
        /*0856*/ 	.short	(.L_49 - .L_48)


	//   ....[0]....
.L_48:
        /*0858*/ 	.word	0x00002640


	//   ....[1]....
        /*085c*/ 	.word	0x00002b30


	//   ....[2]....
        /*0860*/ 	.word	0x00002b90


	//   ....[3]....
        /*0864*/ 	.word	0x00003c50


	//   ....[4]....
        /*0868*/ 	.word	0x00004b20


	//   ....[5]....
        /*086c*/ 	.word	0x00004b60


	//   ....[6]....
        /*0870*/ 	.word	0x00007660


	//   ....[7]....
        /*0874*/ 	.word	0x000076e0


	//   ....[8]....
        /*0878*/ 	.word	0x00007710


	//   ....[9]....
        /*087c*/ 	.word	0x00007780


	//----- nvinfo : EIATTR_MAX_THREADS
	.align		4
.L_49:
        /*0880*/ 	.byte	0x04, 0x05
        /*0882*/ 	.short	(.L_51 - .L_50)
.L_50:
        /*0884*/ 	.word	0x00000100
        /*0888*/ 	.word	0x00000001
        /*088c*/ 	.word	0x00000001


	//----- nvinfo : EIATTR_CRS_STACK_SIZE
	.align		4
.L_51:
        /*0890*/ 	.byte	0x04, 0x1e
        /*0892*/ 	.short	(.L_53 - .L_52)
.L_52:
        /*0894*/ 	.word	0x00000000


	//----- nvinfo : EIATTR_CBANK_PARAM_SIZE
	.align		4
.L_53:
        /*0898*/ 	.byte	0x03, 0x19
        /*089a*/ 	.short	0x0800


	//----- nvinfo : EIATTR_PARAM_CBANK
	.align		4
        /*089c*/ 	.byte	0x04, 0x0a
        /*089e*/ 	.short	(.L_55 - .L_54)
	.align		4
.L_54:
        /*08a0*/ 	.word	index@(.nv.constant0._ZN7cutlass13device_kernelINS_4gemm6kernel13GemmUniversalIN4cute5tupleIJiiiiEEENS1_10collective13CollectiveMmaINS1_35MainloopSm100TmaUmmaWarpSpecializedILi4ELi2ELi4ENS5_IJNS4_1CILi1EEESB_SB_EEEEENS5_IJNSA_ILi128EEENSA_ILi64EEESE_EEENS_10bfloat16_tENS5_IJlSB_lEEESH_SI_NS4_8TiledMMAINS4_8MMA_AtomIJNS4_20SM100_MMA_F16BF16_SSISH_SH_fLi128ELi64ELNS4_4UMMA5MajorE0ELSN_0ELNSM_7ScaleInE0ELSO_0EEEEEENS4_6LayoutISC_NS5_IJNSA_ILi0EEESS_SS_EEEEENS5_IJNS4_10UnderscoreESV_SV_EEEEENS4_13SM90_TMA_LOADENS4_14ComposedLayoutINS4_7SwizzleILi3ELi4ELi3EEENS4_18smem_ptr_flag_bitsILi16EEENSR_INS5_IJNSA_ILi8EEESF_EEENS5_IJSF_SB_EEEEEEEvNS4_8identityESY_S18_vS19_EENS_8epilogue10collective18CollectiveEpilogueINS1B_23Sm100TmaWarpSpecializedILi3ELi2ELi32ELb1ELb0EEEJSG_NS5_IJNSR_ISE_SB_EENSR_INSA_ILi32EEESB_EEEEESH_SI_SH_SI_NS1B_6fusion15FusionCallbacksIS1F_NS1K_17LinearCombinationISH_fSH_fLNS_15FloatRoundStyleE2EEESG_S1J_JEEENS4_5SM1004TMEM4LOAD26SM100_TMEM_LOAD_32dp32b32xESY_NSZ_INS10_ILi2ELi4ELi3EEES13_NSR_INS5_IJS14_S1H_EEENS5_IJS1H_SB_EEEEEEENS4_39AutoVectorizingCopyWithAssumedAlignmentILi128EEENS4_14SM90_TMA_STOREES1Y_S20_S20_EEEvvEEEEvNT_6ParamsE)
        /*08a4*/ 	.short	0x0380
        /*08a6*/ 	.short	0x0800


	//----- nvinfo : EIATTR_SW_WAR
	.align		4
.L_55:
        /*08a8*/ 	.byte	0x04, 0x36
        /*08aa*/ 	.short	(.L_57 - .L_56)
.L_56:
        /*08ac*/ 	.word	0x00000008
.L_57:


//--------------------- .nv.callgraph             --------------------------
	.section	.nv.callgraph,"",@"SHT_CUDA_CALLGRAPH"
	.align	4
	.sectionentsize	8
	.align		4
        /*0000*/ 	.word	0x00000000
	.align		4
        /*0004*/ 	.word	0xffffffff
	.align		4
        /*0008*/ 	.word	index@(_ZN7cutlass13device_kernelINS_4gemm6kernel13GemmUniversalIN4cute5tupleIJiiiiEEENS1_10collective13CollectiveMmaINS1_35MainloopSm100TmaUmmaWarpSpecializedILi4ELi2ELi4ENS5_IJNS4_1CILi1EEESB_SB_EEEEENS5_IJNSA_ILi128EEENSA_ILi64EEESE_EEENS_10bfloat16_tENS5_IJlSB_lEEESH_SI_NS4_8TiledMMAINS4_8MMA_AtomIJNS4_20SM100_MMA_F16BF16_SSISH_SH_fLi128ELi64ELNS4_4UMMA5MajorE0ELSN_0ELNSM_7ScaleInE0ELSO_0EEEEEENS4_6LayoutISC_NS5_IJNSA_ILi0EEESS_SS_EEEEENS5_IJNS4_10UnderscoreESV_SV_EEEEENS4_13SM90_TMA_LOADENS4_14ComposedLayoutINS4_7SwizzleILi3ELi4ELi3EEENS4_18smem_ptr_flag_bitsILi16EEENSR_INS5_IJNSA_ILi8EEESF_EEENS5_IJSF_SB_EEEEEEEvNS4_8identityESY_S18_vS19_EENS_8epilogue10collective18CollectiveEpilogueINS1B_23Sm100TmaWarpSpecializedILi3ELi2ELi32ELb1ELb0EEEJSG_NS5_IJNSR_ISE_SB_EENSR_INSA_ILi32EEESB_EEEEESH_SI_SH_SI_NS1B_6fusion15FusionCallbacksIS1F_NS1K_17LinearCombinationISH_fSH_fLNS_15FloatRoundStyleE2EEESG_S1J_JEEENS4_5SM1004TMEM4LOAD26SM100_TMEM_LOAD_32dp32b32xESY_NSZ_INS10_ILi2ELi4ELi3EEES13_NSR_INS5_IJS14_S1H_EEENS5_IJS1H_SB_EEEEEEENS4_39AutoVectorizingCopyWithAssumedAlignmentILi128EEENS4_14SM90_TMA_STOREES1Y_S20_S20_EEEvvEEEEvNT_6ParamsE)
	.align		4
        /*000c*/ 	.word	index@(__assertfail)
	.align		4
        /*0010*/ 	.word	0x00000000
	.align		4
        /*0014*/ 	.word	0xfffffffe
	.align		4
        /*0018*/ 	.word	0x00000000
	.align		4
        /*001c*/ 	.word	0xfffffffd
	.align		4
        /*0020*/ 	.word	0x00000000
	.align		4
        /*0024*/ 	.word	0xfffffffc


//--------------------- .nv.constant4             --------------------------
	.section	.nv.constant4,"a",@progbits
	.align	8
	.align		8
.nv.constant4:
        /*0000*/ 	.dword	__assertfail
	.align		8
        /*0008*/ 	.dword	__unnamed_1
	.align		8
        /*0010*/ 	.dword	__unnamed_2
	.align		8
        /*0018*/ 	.dword	_ZN40_INTERNAL_4b407274_4_k_cu_fba1a806_331184cuda3std3__45__cpo5beginE
	.align		8
        /*0020*/ 	.dword	_ZN40_INTERNAL_4b407274_4_k_cu_fba1a806_331184cuda3std3__45__cpo3endE
	.align		8
        /*0028*/ 	.dword	_ZN40_INTERNAL_4b407274_4_k_cu_fba1a806_331184cuda3std3__45__cpo6cbeginE
	.align		8
        /*0030*/ 	.dword	_ZN40_INTERNAL_4b407274_4_k_cu_fba1a806_331184cuda3std3__45__cpo4cendE
	.align		8
        /*0038*/ 	.dword	_ZN40_INTERNAL_4b407274_4_k_cu_fba1a806_331184cuda3std3__442_GLOBAL__N__4b407274_4_k_cu_fba1a806_331186ignoreE
	.align		8
        /*0040*/ 	.dword	_ZN40_INTERNAL_4b407274_4_k_cu_fba1a806_331184cuda3std3__419piecewise_constructE
	.align		8
        /*0048*/ 	.dword	_ZN40_INTERNAL_4b407274_4_k_cu_fba1a806_331184cuda3std3__48in_placeE
	.align		8
        /*0050*/ 	.dword	_ZN40_INTERNAL_4b407274_4_k_cu_fba1a806_331184cuda3std6ranges3__45__cpo4swapE
	.align		8
        /*0058*/ 	.dword	_ZN40_INTERNAL_4b407274_4_k_cu_fba1a806_331184cuda3std6ranges3__45__cpo9iter_moveE
	.align		8
        /*0060*/ 	.dword	_ZN40_INTERNAL_4b407274_4_k_cu_fba1a806_331184cute7productE
	.align		8
        /*0068*/ 	.dword	_ZN40_INTERNAL_4b407274_4_k_cu_fba1a806_331184cute1_E
	.align		8
        /*0070*/ 	.dword	$str$25
	.align		8
        /*0078*/ 	.dword	$str$26
	.align		8
        /*0080*/ 	.dword	$str$27
	.align		8
        /*0088*/ 	.dword	$str$28


//--------------------- .text._ZN7cutlass13device_kernelINS_4gemm6kernel13GemmUniversalIN4cute5tupleIJiiiiEEENS1_10collective13CollectiveMmaINS1_35MainloopSm100TmaUmmaWarpSpecializedILi4ELi2ELi4ENS5_IJNS4_1CILi1EEESB_SB_EEEEENS5_IJNSA_ILi128EEENSA_ILi64EEESE_EEENS_10bfloat16_tENS5_IJlSB_lEEESH_SI_NS4_8TiledMMAINS4_8MMA_AtomIJNS4_20SM100_MMA_F16BF16_SSISH_SH_fLi128ELi64ELNS4_4UMMA5MajorE0ELSN_0ELNSM_7ScaleInE0ELSO_0EEEEEENS4_6LayoutISC_NS5_IJNSA_ILi0EEESS_SS_EEEEENS5_IJNS4_10UnderscoreESV_SV_EEEEENS4_13SM90_TMA_LOADENS4_14ComposedLayoutINS4_7SwizzleILi3ELi4ELi3EEENS4_18smem_ptr_flag_bitsILi16EEENSR_INS5_IJNSA_ILi8EEESF_EEENS5_IJSF_SB_EEEEEEEvNS4_8identityESY_S18_vS19_EENS_8epilogue10collective18CollectiveEpilogueINS1B_23Sm100TmaWarpSpecializedILi3ELi2ELi32ELb1ELb0EEEJSG_NS5_IJNSR_ISE_SB_EENSR_INSA_ILi32EEESB_EEEEESH_SI_SH_SI_NS1B_6fusion15FusionCallbacksIS1F_NS1K_17LinearCombinationISH_fSH_fLNS_15FloatRoundStyleE2EEESG_S1J_JEEENS4_5SM1004TMEM4LOAD26SM100_TMEM_LOAD_32dp32b32xESY_NSZ_INS10_ILi2ELi4ELi3EEES13_NSR_INS5_IJS14_S1H_EEENS5_IJS1H_SB_EEEEEEENS4_39AutoVectorizingCopyWithAssumedAlignmentILi128EEENS4_14SM90_TMA_STOREES1Y_S20_S20_EEEvvEEEEvNT_6ParamsE --------------------------
	.section	.text._ZN7cutlass13device_kernelINS_4gemm6kernel13GemmUniversalIN4cute5tupleIJiiiiEEENS1_10collective13CollectiveMmaINS1_35MainloopSm100TmaUmmaWarpSpecializedILi4ELi2ELi4ENS5_IJNS4_1CILi1EEESB_SB_EEEEENS5_IJNSA_ILi128EEENSA_ILi64EEESE_EEENS_10bfloat16_tENS5_IJlSB_lEEESH_SI_NS4_8TiledMMAINS4_8MMA_AtomIJNS4_20SM100_MMA_F16BF16_SSISH_SH_fLi128ELi64ELNS4_4UMMA5MajorE0ELSN_0ELNSM_7ScaleInE0ELSO_0EEEEEENS4_6LayoutISC_NS5_IJNSA_ILi0EEESS_SS_EEEEENS5_IJNS4_10UnderscoreESV_SV_EEEEENS4_13SM90_TMA_LOADENS4_14ComposedLayoutINS4_7SwizzleILi3ELi4ELi3EEENS4_18smem_ptr_flag_bitsILi16EEENSR_INS5_IJNSA_ILi8EEESF_EEENS5_IJSF_SB_EEEEEEEvNS4_8identityESY_S18_vS19_EENS_8epilogue10collective18CollectiveEpilogueINS1B_23Sm100TmaWarpSpecializedILi3ELi2ELi32ELb1ELb0EEEJSG_NS5_IJNSR_ISE_SB_EENSR_INSA_ILi32EEESB_EEEEESH_SI_SH_SI_NS1B_6fusion15FusionCallbacksIS1F_NS1K_17LinearCombinationISH_fSH_fLNS_15FloatRoundStyleE2EEESG_S1J_JEEENS4_5SM1004TMEM4LOAD26SM100_TMEM_LOAD_32dp32b32xESY_NSZ_INS10_ILi2ELi4ELi3EEES13_NSR_INS5_IJS14_S1H_EEENS5_IJS1H_SB_EEEEEEENS4_39AutoVectorizingCopyWithAssumedAlignmentILi128EEENS4_14SM90_TMA_STOREES1Y_S20_S20_EEEvvEEEEvNT_6ParamsE,"ax",@progbits
	.align	128
.text._ZN7cutlass13device_kernelINS_4gemm6kernel13GemmUniversalIN4cute5tupleIJiiiiEEENS1_10collective13CollectiveMmaINS1_35MainloopSm100TmaUmmaWarpSpecializedILi4ELi2ELi4ENS5_IJNS4_1CILi1EEESB_SB_EEEEENS5_IJNSA_ILi128EEENSA_ILi64EEESE_EEENS_10bfloat16_tENS5_IJlSB_lEEESH_SI_NS4_8TiledMMAINS4_8MMA_AtomIJNS4_20SM100_MMA_F16BF16_SSISH_SH_fLi128ELi64ELNS4_4UMMA5MajorE0ELSN_0ELNSM_7ScaleInE0ELSO_0EEEEEENS4_6LayoutISC_NS5_IJNSA_ILi0EEESS_SS_EEEEENS5_IJNS4_10UnderscoreESV_SV_EEEEENS4_13SM90_TMA_LOADENS4_14ComposedLayoutINS4_7SwizzleILi3ELi4ELi3EEENS4_18smem_ptr_flag_bitsILi16EEENSR_INS5_IJNSA_ILi8EEESF_EEENS5_IJSF_SB_EEEEEEEvNS4_8identityESY_S18_vS19_EENS_8epilogue10collective18CollectiveEpilogueINS1B_23Sm100TmaWarpSpecializedILi3ELi2ELi32ELb1ELb0EEEJSG_NS5_IJNSR_ISE_SB_EENSR_INSA_ILi32EEESB_EEEEESH_SI_SH_SI_NS1B_6fusion15FusionCallbacksIS1F_NS1K_17LinearCombinationISH_fSH_fLNS_15FloatRoundStyleE2EEESG_S1J_JEEENS4_5SM1004TMEM4LOAD26SM100_TMEM_LOAD_32dp32b32xESY_NSZ_INS10_ILi2ELi4ELi3EEES13_NSR_INS5_IJS14_S1H_EEENS5_IJS1H_SB_EEEEEEENS4_39AutoVectorizingCopyWithAssumedAlignmentILi128EEENS4_14SM90_TMA_STOREES1Y_S20_S20_EEEvvEEEEvNT_6ParamsE:
        .type           _ZN7cutlass13device_kernelINS_4gemm6kernel13GemmUniversalIN4cute5tupleIJiiiiEEENS1_10collective13CollectiveMmaINS1_35MainloopSm100TmaUmmaWarpSpecializedILi4ELi2ELi4ENS5_IJNS4_1CILi1EEESB_SB_EEEEENS5_IJNSA_ILi128EEENSA_ILi64EEESE_EEENS_10bfloat16_tENS5_IJlSB_lEEESH_SI_NS4_8TiledMMAINS4_8MMA_AtomIJNS4_20SM100_MMA_F16BF16_SSISH_SH_fLi128ELi64ELNS4_4UMMA5MajorE0ELSN_0ELNSM_7ScaleInE0ELSO_0EEEEEENS4_6LayoutISC_NS5_IJNSA_ILi0EEESS_SS_EEEEENS5_IJNS4_10UnderscoreESV_SV_EEEEENS4_13SM90_TMA_LOADENS4_14ComposedLayoutINS4_7SwizzleILi3ELi4ELi3EEENS4_18smem_ptr_flag_bitsILi16EEENSR_INS5_IJNSA_ILi8EEESF_EEENS5_IJSF_SB_EEEEEEEvNS4_8identityESY_S18_vS19_EENS_8epilogue10collective18CollectiveEpilogueINS1B_23Sm100TmaWarpSpecializedILi3ELi2ELi32ELb1ELb0EEEJSG_NS5_IJNSR_ISE_SB_EENSR_INSA_ILi32EEESB_EEEEESH_SI_SH_SI_NS1B_6fusion15FusionCallbacksIS1F_NS1K_17LinearCombinationISH_fSH_fLNS_15FloatRoundStyleE2EEESG_S1J_JEEENS4_5SM1004TMEM4LOAD26SM100_TMEM_LOAD_32dp32b32xESY_NSZ_INS10_ILi2ELi4ELi3EEES13_NSR_INS5_IJS14_S1H_EEENS5_IJS1H_SB_EEEEEEENS4_39AutoVectorizingCopyWithAssumedAlignmentILi128EEENS4_14SM90_TMA_STOREES1Y_S20_S20_EEEvvEEEEvNT_6ParamsE,@function
        .size           _ZN7cutlass13device_kernelINS_4gemm6kernel13GemmUniversalIN4cute5tupleIJiiiiEEENS1_10collective13CollectiveMmaINS1_35MainloopSm100TmaUmmaWarpSpecializedILi4ELi2ELi4ENS5_IJNS4_1CILi1EEESB_SB_EEEEENS5_IJNSA_ILi128EEENSA_ILi64EEESE_EEENS_10bfloat16_tENS5_IJlSB_lEEESH_SI_NS4_8TiledMMAINS4_8MMA_AtomIJNS4_20SM100_MMA_F16BF16_SSISH_SH_fLi128ELi64ELNS4_4UMMA5MajorE0ELSN_0ELNSM_7ScaleInE0ELSO_0EEEEEENS4_6LayoutISC_NS5_IJNSA_ILi0EEESS_SS_EEEEENS5_IJNS4_10UnderscoreESV_SV_EEEEENS4_13SM90_TMA_LOADENS4_14ComposedLayoutINS4_7SwizzleILi3ELi4ELi3EEENS4_18smem_ptr_flag_bitsILi16EEENSR_INS5_IJNSA_ILi8EEESF_EEENS5_IJSF_SB_EEEEEEEvNS4_8identityESY_S18_vS19_EENS_8epilogue10collective18CollectiveEpilogueINS1B_23Sm100TmaWarpSpecializedILi3ELi2ELi32ELb1ELb0EEEJSG_NS5_IJNSR_ISE_SB_EENSR_INSA_ILi32EEESB_EEEEESH_SI_SH_SI_NS1B_6fusion15FusionCallbacksIS1F_NS1K_17LinearCombinationISH_fSH_fLNS_15FloatRoundStyleE2EEESG_S1J_JEEENS4_5SM1004TMEM4LOAD26SM100_TMEM_LOAD_32dp32b32xESY_NSZ_INS10_ILi2ELi4ELi3EEES13_NSR_INS5_IJS14_S1H_EEENS5_IJS1H_SB_EEEEEEENS4_39AutoVectorizingCopyWithAssumedAlignmentILi128EEENS4_14SM90_TMA_STOREES1Y_S20_S20_EEEvvEEEEvNT_6ParamsE,(.L_x_154 - _ZN7cutlass13device_kernelINS_4gemm6kernel13GemmUniversalIN4cute5tupleIJiiiiEEENS1_10collective13CollectiveMmaINS1_35MainloopSm100TmaUmmaWarpSpecializedILi4ELi2ELi4ENS5_IJNS4_1CILi1EEESB_SB_EEEEENS5_IJNSA_ILi128EEENSA_ILi64EEESE_EEENS_10bfloat16_tENS5_IJlSB_lEEESH_SI_NS4_8TiledMMAINS4_8MMA_AtomIJNS4_20SM100_MMA_F16BF16_SSISH_SH_fLi128ELi64ELNS4_4UMMA5MajorE0ELSN_0ELNSM_7ScaleInE0ELSO_0EEEEEENS4_6LayoutISC_NS5_IJNSA_ILi0EEESS_SS_EEEEENS5_IJNS4_10UnderscoreESV_SV_EEEEENS4_13SM90_TMA_LOADENS4_14ComposedLayoutINS4_7SwizzleILi3ELi4ELi3EEENS4_18smem_ptr_flag_bitsILi16EEENSR_INS5_IJNSA_ILi8EEESF_EEENS5_IJSF_SB_EEEEEEEvNS4_8identityESY_S18_vS19_EENS_8epilogue10collective18CollectiveEpilogueINS1B_23Sm100TmaWarpSpecializedILi3ELi2ELi32ELb1ELb0EEEJSG_NS5_IJNSR_ISE_SB_EENSR_INSA_ILi32EEESB_EEEEESH_SI_SH_SI_NS1B_6fusion15FusionCallbacksIS1F_NS1K_17LinearCombinationISH_fSH_fLNS_15FloatRoundStyleE2EEESG_S1J_JEEENS4_5SM1004TMEM4LOAD26SM100_TMEM_LOAD_32dp32b32xESY_NSZ_INS10_ILi2ELi4ELi3EEES13_NSR_INS5_IJS14_S1H_EEENS5_IJS1H_SB_EEEEEEENS4_39AutoVectorizingCopyWithAssumedAlignmentILi128EEENS4_14SM90_TMA_STOREES1Y_S20_S20_EEEvvEEEEvNT_6ParamsE)
        .other          _ZN7cutlass13device_kernelINS_4gemm6kernel13GemmUniversalIN4cute5tupleIJiiiiEEENS1_10collective13CollectiveMmaINS1_35MainloopSm100TmaUmmaWarpSpecializedILi4ELi2ELi4ENS5_IJNS4_1CILi1EEESB_SB_EEEEENS5_IJNSA_ILi128EEENSA_ILi64EEESE_EEENS_10bfloat16_tENS5_IJlSB_lEEESH_SI_NS4_8TiledMMAINS4_8MMA_AtomIJNS4_20SM100_MMA_F16BF16_SSISH_SH_fLi128ELi64ELNS4_4UMMA5MajorE0ELSN_0ELNSM_7ScaleInE0ELSO_0EEEEEENS4_6LayoutISC_NS5_IJNSA_ILi0EEESS_SS_EEEEENS5_IJNS4_10UnderscoreESV_SV_EEEEENS4_13SM90_TMA_LOADENS4_14ComposedLayoutINS4_7SwizzleILi3ELi4ELi3EEENS4_18smem_ptr_flag_bitsILi16EEENSR_INS5_IJNSA_ILi8EEESF_EEENS5_IJSF_SB_EEEEEEEvNS4_8identityESY_S18_vS19_EENS_8epilogue10collective18CollectiveEpilogueINS1B_23Sm100TmaWarpSpecializedILi3ELi2ELi32ELb1ELb0EEEJSG_NS5_IJNSR_ISE_SB_EENSR_INSA_ILi32EEESB_EEEEESH_SI_SH_SI_NS1B_6fusion15FusionCallbacksIS1F_NS1K_17LinearCombinationISH_fSH_fLNS_15FloatRoundStyleE2EEESG_S1J_JEEENS4_5SM1004TMEM4LOAD26SM100_TMEM_LOAD_32dp32b32xESY_NSZ_INS10_ILi2ELi4ELi3EEES13_NSR_INS5_IJS14_S1H_EEENS5_IJS1H_SB_EEEEEEENS4_39AutoVectorizingCopyWithAssumedAlignmentILi128EEENS4_14SM90_TMA_STOREES1Y_S20_S20_EEEvvEEEEvNT_6ParamsE,@"STO_CUDA_ENTRY STV_DEFAULT"
_ZN7cutlass13device_kernelINS_4gemm6kernel13GemmUniversalIN4cute5tupleIJiiiiEEENS1_10collective13CollectiveMmaINS1_35MainloopSm100TmaUmmaWarpSpecializedILi4ELi2ELi4ENS5_IJNS4_1CILi1EEESB_SB_EEEEENS5_IJNSA_ILi128EEENSA_ILi64EEESE_EEENS_10bfloat16_tENS5_IJlSB_lEEESH_SI_NS4_8TiledMMAINS4_8MMA_AtomIJNS4_20SM100_MMA_F16BF16_SSISH_SH_fLi128ELi64ELNS4_4UMMA5MajorE0ELSN_0ELNSM_7ScaleInE0ELSO_0EEEEEENS4_6LayoutISC_NS5_IJNSA_ILi0EEESS_SS_EEEEENS5_IJNS4_10UnderscoreESV_SV_EEEEENS4_13SM90_TMA_LOADENS4_14ComposedLayoutINS4_7SwizzleILi3ELi4ELi3EEENS4_18smem_ptr_flag_bitsILi16EEENSR_INS5_IJNSA_ILi8EEESF_EEENS5_IJSF_SB_EEEEEEEvNS4_8identityESY_S18_vS19_EENS_8epilogue10collective18CollectiveEpilogueINS1B_23Sm100TmaWarpSpecializedILi3ELi2ELi32ELb1ELb0EEEJSG_NS5_IJNSR_ISE_SB_EENSR_INSA_ILi32EEESB_EEEEESH_SI_SH_SI_NS1B_6fusion15FusionCallbacksIS1F_NS1K_17LinearCombinationISH_fSH_fLNS_15FloatRoundStyleE2EEESG_S1J_JEEENS4_5SM1004TMEM4LOAD26SM100_TMEM_LOAD_32dp32b32xESY_NSZ_INS10_ILi2ELi4ELi3EEES13_NSR_INS5_IJS14_S1H_EEENS5_IJS1H_SB_EEEEEEENS4_39AutoVectorizingCopyWithAssumedAlignmentILi128EEENS4_14SM90_TMA_STOREES1Y_S20_S20_EEEvvEEEEvNT_6ParamsE:
[----:B------:R-:W1:Y:S01]  /*0000*/  LDC R1, c[0x0][0x37c] ;  /* 0x0000df00ff017b82 */ /* 0x000e620000000800 */
[----:B------:R-:W2:Y:S01]  /*0010*/  S2R R93, SR_TID.X ;  /* 0x00000000005d7919 */ /* 0x000ea20000002100 */
[----:B------:R-:W3:Y:S01]  /*0020*/  LDCU.64 UR4, c[0x0][0x890] ;  /* 0x00011200ff0477ac */ /* 0x000ee20008000a00 */
[----:B------:R-:W-:Y:S02]  /*0030*/  PRMT R88, RZ, 0x7610, R88 ;  /* 0x00007610ff587816 */ /* 0x000fe40000000058 */
[----:B------:R-:W-:Y:S01]  /*0040*/  ELECT P5, URZ, PT ;  /* 0x0000000000ff782f */ /* 0x000fe200038a0000 */
[----:B------:R-:W4:Y:S01]  /*0050*/  LDCU.64 UR46, c[0x0][0x358] ;  /* 0x00006b00ff2e77ac */ /* 0x000f220008000a00 */
[----:B---3--:R-:W-:-:S04]  /*0060*/  UISETP.NE.U32.AND UP0, UPT, UR4, URZ, UPT ;  /* 0x000000ff0400728c */ /* 0x008fc8000bf05070 */
[----:B------:R-:W-:Y:S01]  /*0070*/  UISETP.NE.AND.EX UP0, UPT, UR5, URZ, UPT, UP0 ;  /* 0x000000ff0500728c */ /* 0x000fe2000bf05300 */
[----:B--2---:R-:W-:-:S05]  /*0080*/  SHF.R.U32.HI R92, RZ, 0x5, R93 ;  /* 0x00000005ff5c7819 */ /* 0x004fca000001165d */
[----:B------:R-:W2:Y:S02]  /*0090*/  SHFL.IDX PT, R0, R92, RZ, 0x1f ;  /* 0x00001fff5c007589 */ /* 0x000ea400000e0000 */
[----:B--2---:R-:W-:Y:S01]  /*00a0*/  R2UR UR8, R0 ;  /* 0x00000000000872ca */ /* 0x004fe200000e0000 */
[----:B-1--4-:R-:W-:-:S14]  /*00b0*/  BRA.U UP0, `(.L_x_0) ;  /* 0x00000001002c7547 */ /* 0x012fdc000b800000 */
[----:B------:R-:W1:Y:S02]  /*00c0*/  LDCU.64 UR6, c[0x0][0x888] ;  /* 0x00011100ff0677ac */ /* 0x000e640008000a00 */
[----:B-1----:R-:W-:-:S04]  /*00d0*/  UISETP.NE.U32.AND UP0, UPT, UR6, URZ, UPT ;  /* 0x000000ff0600728c */ /* 0x002fc8000bf05070 */
[----:B------:R-:W-:-:S09]  /*00e0*/  UISETP.NE.AND.EX UP0, UPT, UR7, URZ, UPT, UP0 ;  /* 0x000000ff0700728c */ /* 0x000fd2000bf05300 */
[----:B------:R-:W-:Y:S05]  /*00f0*/  BRA.U !UP0, `(.L_x_1) ;  /* 0x0000000108107547 */ /* 0x000fea000b800000 */
[----:B------:R-:W1:Y:S02]  /*0100*/  LDC.64 R2, c[0x0][0x888] ;  /* 0x00022200ff027b82 */ /* 0x000e640000000a00 */
[----:B-1----:R1:W5:Y:S01]  /*0110*/  LDG.E R49, desc[UR46][R2.64] ;  /* 0x0000002e02317981 */ /* 0x002362000c1e1900 */
[----:B------:R-:W-:Y:S01]  /*0120*/  HFMA2 R88, -RZ, RZ, 0, 5.9604644775390625e-08 ;  /* 0x00000001ff587431 */ /* 0x000fe200000001ff */
[----:B------:R-:W-:Y:S05]  /*0130*/  BRA `(.L_x_0) ;  /* 0x00000000000c7947 */ /* 0x000fea0003800000 */
.L_x_1:
[----:B------:R-:W1:Y:S01]  /*0140*/  LDCU UR6, c[0x0][0x880] ;  /* 0x00011000ff0677ac */ /* 0x000e620008000800 */
[----:B------:R-:W-:Y:S01]  /*0150*/  HFMA2 R88, -RZ, RZ, 0, 5.9604644775390625e-08 ;  /* 0x00000001ff587431 */ /* 0x000fe200000001ff */
[----:B-1----:R-:W-:-:S07]  /*0160*/  MOV R49, UR6 ;  /* 0x0000000600317c02 */ /* 0x002fce0008000f00 */
.L_x_0:
[----:B------:R-:W2:Y:S02]  /*0170*/  LDCU.64 UR6, c[0x0][0x8b0] ;  /* 0x00011600ff0677ac */ /* 0x000ea40008000a00 */
[----:B--2---:R-:W-:-:S04]  /*0180*/  UISETP.NE.U32.AND UP0, UPT, UR6, URZ, UPT ;  /* 0x000000ff0600728c */ /* 0x004fc8000bf05070 */
[----:B------:R-:W-:-:S09]  /*0190*/  UISETP.NE.AND.EX UP0, UPT, UR7, URZ, UPT, UP0 ;  /* 0x000000ff0700728c */ /* 0x000fd2000bf05300 */
[----:B------:R-:W-:Y:S05]  /*01a0*/  BRA.U UP0, `(.L_x_2) ;  /* 0x0000000100247547 */ /* 0x000fea000b800000 */
[----:B------:R-:W2:Y:S02]  /*01b0*/  LDCU.64 UR6, c[0x0][0x8a8] ;  /* 0x00011500ff0677ac */ /* 0x000ea40008000a00 */
[----:B--2---:R-:W-:-:S04]  /*01c0*/  UISETP.NE.U32.AND UP0, UPT, UR6, URZ, UPT ;  /* 0x000000ff0600728c */ /* 0x004fc8000bf05070 */
[----:B------:R-:W-:-:S09]  /*01d0*/  UISETP.NE.AND.EX UP0, UPT, UR7, URZ, UPT, UP0 ;  /* 0x000000ff0700728c */ /* 0x000fd2000bf05300 */
[----:B------:R-:W-:Y:S05]  /*01e0*/  BRA.U !UP0, `(.L_x_3) ;  /* 0x00000001080c7547 */ /* 0x000fea000b800000 */
[----:B-1----:R-:W1:Y:S02]  /*01f0*/  LDC.64 R2, c[0x0][0x8a8] ;  /* 0x00022a00ff027b82 */ /* 0x002e640000000a00 */
[----:B-1----:R2:W5:Y:S01]  /*0200*/  LDG.E R47, desc[UR46][R2.64] ;  /* 0x0000002e022f7981 */ /* 0x002562000c1e1900 */
[----:B------:R-:W-:Y:S05]  /*0210*/  BRA `(.L_x_2) ;  /* 0x0000000000087947 */ /* 0x000fea0003800000 */
.L_x_3:
[----:B------:R-:W2:Y:S02]  /*0220*/  LDCU UR6, c[0x0][0x8a0] ;  /* 0x00011400ff0677ac */ /* 0x000ea40008000800 */
[----:B--2---:R-:W-:Y:S02]  /*0230*/  MOV R47, UR6 ;  /* 0x00000006002f7c02 */ /* 0x004fe40008000f00 */
.L_x_2:
[----:B------:R-:W-:Y:S01]  /*0240*/  IMAD.U32 R0, RZ, RZ, UR8 ;  /* 0x00000008ff007e24 */ /* 0x000fe2000f8e00ff */
[----:B------:R-:W-:Y:S04]  /*0250*/  BSSY.RECONVERGENT B0, `(.L_x_4) ;  /* 0x000000c000007945 */ /* 0x000fe80003800200 */
[C---:B------:R-:W-:Y:S02]  /*0260*/  ISETP.NE.OR P1, PT, R0.reuse, 0x1, !P5 ;  /* 0x000000010000780c */ /* 0x040fe40006f25670 */
[----:B------:R-:W-:-:S11]  /*0270*/  ISETP.NE.OR P0, PT, R0, 0x3, !P5 ;  /* 0x000000030000780c */ /* 0x000fd60006f05670 */
[----:B------:R-:W-:Y:S05]  /*0280*/  @P1 BRA `(.L_x_5) ;  /* 0x0000000000201947 */ /* 0x000fea0003800000 */
[----:B------:R-:W3:Y:S02]  /*0290*/  LDCU.64 UR6, c[0x0][0x348] ;  /* 0x00006900ff0677ac */ /* 0x000ee40008000a00 */
[----:B---3--:R-:W-:Y:S02]  /*02a0*/  UIADD3 UR10, UP1, UPT, UR6, 0x80, URZ ;  /* 0x00000080060a7890 */ /* 0x008fe4000ff3e0ff */
[----:B------:R-:W-:Y:S02]  /*02b0*/  UIADD3 UR6, UP0, UPT, UR6, 0x180, URZ ;  /* 0x0000018006067890 */ /* 0x000fe4000ff1e0ff */
[----:B------:R-:W-:Y:S02]  /*02c0*/  UIADD3.X UR11, UPT, UPT, URZ, UR7, URZ, UP1, !UPT ;  /* 0x00000007ff0b7290 */ /* 0x000fe40008ffe4ff */
[----:B------:R-:W-:-:S07]  /*02d0*/  UIADD3.X UR7, UPT, UPT, URZ, UR7, URZ, UP0, !UPT ;  /* 0x00000007ff077290 */ /* 0x000fce00087fe4ff */
[----:B------:R3:W-:Y:S02]  /*02e0*/  UTMACCTL.PF [UR10] ;  /* 0x000000000a0079b9 */ /* 0x0007e40008040000 */
[----:B------:R3:W-:Y:S02]  /*02f0*/  UTMACCTL.PF [UR6] ;  /* 0x00000000060079b9 */ /* 0x0007e40008040000 */
[----:B---3--:R-:W-:Y:S01]  /*0300*/  NOP ;  /* 0x0000000000007918 */ /* 0x008fe20000000000 */
.L_x_5:
[----:B------:R-:W-:Y:S05]  /*0310*/  BSYNC.RECONVERGENT B0 ;  /* 0x0000000000007941 */ /* 0x000fea0003800200 */
.L_x_4:
[----:B------:R-:W-:Y:S04]  /*0320*/  BSSY.RECONVERGENT B0, `(.L_x_6) ;  /* 0x000000a000007945 */ /* 0x000fe80003800200 */
        /* <DEDUP_REMOVED lines=9> */
.L_x_7:
[----:B------:R-:W-:Y:S05]  /*03c0*/  BSYNC.RECONVERGENT B0 ;  /* 0x0000000000007941 */ /* 0x000fea0003800200 */
.L_x_6:
[----:B------:R-:W3:Y:S01]  /*03d0*/  LDCU.64 UR6, c[0x0][0x888] ;  /* 0x00011100ff0677ac */ /* 0x000ee20008000a00 */
[----:B------:R-:W-:Y:S02]  /*03e0*/  UISETP.EQ.U32.AND UP1, UPT, UR4, URZ, UPT ;  /* 0x000000ff0400728c */ /* 0x000fe4000bf22070 */
[----:B------:R-:W-:Y:S02]  /*03f0*/  UPLOP3.LUT UP2, UPT, UPT, UPT, UPT, 0x80, 0x8 ;  /* 0x000000000008789c */ /* 0x000fe40003f4f070 */
[----:B---3--:R-:W-:-:S04]  /*0400*/  UISETP.NE.U32.AND UP0, UPT, UR6, URZ, UPT ;  /* 0x000000ff0600728c */ /* 0x008fc8000bf05070 */
[----:B------:R-:W-:-:S04]  /*0410*/  UISETP.NE.AND.EX UP0, UPT, UR7, URZ, UPT, UP0 ;  /* 0x000000ff0700728c */ /* 0x000fc8000bf05300 */
[----:B------:R-:W-:-:S04]  /*0420*/  UISETP.EQ.OR.EX UP3, UPT, UR5, URZ, !UP0, UP1 ;  /* 0x000000ff0500728c */ /* 0x000fc8000c762710 */
[----:B------:R-:W-:-:S05]  /*0430*/  UP2UR UR53, UPR, URZ, 0x8 ;  /* 0x00000008ff357883 */ /* 0x000fca0008000000 */
[----:B------:R-:W-:Y:S07]  /*0440*/  BRA.U !UP3, `(.L_x_8) ;  /* 0x000000010b207547 */ /* 0x000fee000b800000 */
[----:B------:R-:W-:Y:S01]  /*0450*/  UISETP.NE.U32.AND UP2, UPT, UR4, URZ, UPT ;  /* 0x000000ff0400728c */ /* 0x000fe2000bf45070 */
[----:B-----5:R-:W-:Y:S01]  /*0460*/  FSETP.NEU.AND P0, PT, R49, RZ, PT ;  /* 0x000000ff3100720b */ /* 0x020fe20003f0d000 */
[----:B------:R-:W-:Y:S02]  /*0470*/  USEL UR4, URZ, 0xffffffff, UP0 ;  /* 0xffffffffff047887 */ /* 0x000fe40008000000 */
[----:B------:R-:W-:-:S10]  /*0480*/  UISETP.NE.AND.EX UP2, UPT, UR5, URZ, UPT, UP2 ;  /* 0x000000ff0500728c */ /* 0x000fd4000bf45320 */
[----:B------:R-:W-:Y:S01]  /*0490*/  VOTEU.ANY UP1, P0 ;  /* 0x0000000000ff7886 */ /* 0x000fe20000020100 */
[----:B------:R-:W-:-:S04]  /*04a0*/  @!UP2 USEL UR4, URZ, 0xffffffff, UP1 ;  /* 0xffffffffff04a887 */ /* 0x000fc80008800000 */
[----:B------:R-:W-:-:S04]  /*04b0*/  ULOP3.LUT UR4, UR4, 0x1, URZ, 0xc0, !UPT ;  /* 0x0000000104047892 */ /* 0x000fc8000f8ec0ff */
[----:B------:R-:W-:-:S11]  /*04c0*/  UISETP.NE.U32.AND UP2, UPT, UR4, 0x1, UPT ;  /* 0x000000010400788c */ /* 0x000fd6000bf45070 */
.L_x_8:
[----:B-12---:R-:W1:Y:S01]  /*04d0*/  SHFL.IDX PT, R2, R92, RZ, 0x1f ;  /* 0x00001fff5c027589 */ /* 0x006e6200000e0000 */
[----:B------:R-:W-:-:S04]  /*04e0*/  UISETP.NE.AND UP1, UPT, UR8, 0x2, UPT ;  /* 0x000000020800788c */ /* 0x000fc8000bf25270 */
[----:B------:R-:W-:Y:S01]  /*04f0*/  USEL UR6, URZ, 0x1, UP1 ;  /* 0x00000001ff067887 */ /* 0x000fe20008800000 */
[----:B-1----:R-:W-:-:S13]  /*0500*/  ISETP.NE.AND P0, PT, R2, RZ, PT ;  /* 0x000000ff0200720c */ /* 0x002fda0003f05270 */
[----:B------:R-:W-:Y:S05]  /*0510*/  @P0 BRA `(.L_x_9) ;  /* 0x0000000000480947 */ /* 0x000fea0003800000 */
[----:B------:R-:W1:Y:S01]  /*0520*/  S2UR UR5, SR_CgaCtaId ;  /* 0x00000000000579c3 */ /* 0x000e620000008800 */
[----:B------:R-:W-:Y:S01]  /*0530*/  UMOV UR7, 0x400 ;  /* 0x0000040000077882 */ /* 0x000fe20000000000 */
[----:B------:R-:W-:Y:S01]  /*0540*/  UMOV UR4, 0x1 ;  /* 0x0000000100047882 */ /* 0x000fe20000000000 */
[----:B------:R-:W-:Y:S01]  /*0550*/  ELECT P0, URZ, PT ;  /* 0x0000000000ff782f */ /* 0x000fe20003800000 */
[----:B------:R-:W-:-:S04]  /*0560*/  UIADD3 UR10, UPT, UPT, -UR4, 0x100000, URZ ;  /* 0x00100000040a7890 */ /* 0x000fc8000fffe1ff */
[----:B------:R-:W-:Y:S02]  /*0570*/  USHF.L.U32 UR11, UR10, 0xb, URZ ;  /* 0x0000000b0a0b7899 */ /* 0x000fe400080006ff */
[----:B------:R-:W-:Y:S02]  /*0580*/  USHF.L.U32 UR10, UR10, 0x1, URZ ;  /* 0x000000010a0a7899 */ /* 0x000fe400080006ff */
[----:B-1----:R-:W-:Y:S01]  /*0590*/  ULEA UR5, UR5, UR7, 0x18 ;  /* 0x0000000705057291 */ /* 0x002fe2000f8ec0ff */
[----:B------:R-:W1:Y:S11]  /*05a0*/  FENCE.VIEW.ASYNC.S ;  /* 0x00000000000073c6 */ /* 0x000e760000000000 */
[----:B-1----:R1:W2:Y:S01]  /*05b0*/  SYNCS.EXCH.64 URZ, [UR5], UR10 ;  /* 0x0000000a05ff75b2 */ /* 0x0022a20008000100 */
[----:B------:R1:W3:Y:S01]  /*05c0*/  SYNCS.EXCH.64 URZ, [UR5+0x20], UR10 ;  /* 0x0000200a05ff75b2 */ /* 0x0002e20008000100 */
[----:B------:R1:W4:Y:S01]  /*05d0*/  SYNCS.EXCH.64 URZ, [UR5+0x8], UR10 ;  /* 0x0000080a05ff75b2 */ /* 0x0003220008000100 */
[----:B------:R1:W1:Y:S01]  /*05e0*/  SYNCS.EXCH.64 URZ, [UR5+0x28], UR10 ;  /* 0x0000280a05ff75b2 */ /* 0x0002620008000100 */
[----:B------:R1:W1:Y:S01]  /*05f0*/  SYNCS.EXCH.64 URZ, [UR5+0x10], UR10 ;  /* 0x0000100a05ff75b2 */ /* 0x0002620008000100 */
[----:B------:R1:W1:Y:S01]  /*0600*/  SYNCS.EXCH.64 URZ, [UR5+0x30], UR10 ;  /* 0x0000300a05ff75b2 */ /* 0x0002620008000100 */
[----:B------:R1:W1:Y:S01]  /*0610*/  SYNCS.EXCH.64 URZ, [UR5+0x18], UR10 ;  /* 0x0000180a05ff75b2 */ /* 0x0002620008000100 */
[----:B------:R1:W1:Y:S01]  /*0620*/  SYNCS.EXCH.64 URZ, [UR5+0x38], UR10 ;  /* 0x0000380a05ff75b2 */ /* 0x0002620008000100 */
[----:B------:R-:W-:Y:S01]  /*0630*/  NOP ;  /* 0x0000000000007918 */ /* 0x000fe20000000000 */
.L_x_9:
[----:B------:R-:W2:Y:S01]  /*0640*/  SHFL.IDX PT, R2, R92, RZ, 0x1f ;  /* 0x00001fff5c027589 */ /* 0x000ea200000e0000 */
[----:B------:R-:W-:Y:S01]  /*0650*/  NOP ;  /* 0x0000000000007918 */ /* 0x000fe20000000000 */
[----:B--2---:R-:W-:-:S13]  /*0660*/  ISETP.NE.AND P0, PT, R2, 0x1, PT ;  /* 0x000000010200780c */ /* 0x004fda0003f05270 */
[----:B------:R-:W-:Y:S05]  /*0670*/  @P0 BRA `(.L_x_10) ;  /* 0x0000000000500947 */ /* 0x000fea0003800000 */
[----:B------:R-:W2:Y:S01]  /*0680*/  S2UR UR7, SR_CgaCtaId ;  /* 0x00000000000779c3 */ /* 0x000ea20000008800 */
[----:B------:R-:W-:Y:S01]  /*0690*/  UMOV UR9, 0x400 ;  /* 0x0000040000097882 */ /* 0x000fe20000000000 */
[----:B-1----:R-:W-:Y:S01]  /*06a0*/  UMOV UR5, 0x20 ;  /* 0x0000002000057882 */ /* 0x002fe20000000000 */
[----:B------:R-:W-:Y:S01]  /*06b0*/  UMOV UR4, 0x80 ;  /* 0x0000008000047882 */ /* 0x000fe20000000000 */
[----:B------:R-:W-:-:S04]  /*06c0*/  UIADD3 UR10, UPT, UPT, -UR5, 0x100000, URZ ;  /* 0x00100000050a7890 */ /* 0x000fc8000fffe1ff */
[----:B------:R-:W-:Y:S02]  /*06d0*/  USHF.L.U32 UR11, UR10, 0xb, URZ ;  /* 0x0000000b0a0b7899 */ /* 0x000fe400080006ff */
[----:B------:R-:W-:Y:S02]  /*06e0*/  USHF.L.U32 UR10, UR10, 0x1, URZ ;  /* 0x000000010a0a7899 */ /* 0x000fe400080006ff */
[----:B------:R-:W-:-:S04]  /*06f0*/  UIADD3 UR4, UPT, UPT, -UR4, 0x100000, URZ ;  /* 0x0010000004047890 */ /* 0x000fc8000fffe1ff */
[----:B------:R-:W-:Y:S02]  /*0700*/  USHF.L.U32 UR5, UR4, 0xb, URZ ;  /* 0x0000000b04057899 */ /* 0x000fe400080006ff */
[----:B------:R-:W-:Y:S01]  /*0710*/  USHF.L.U32 UR4, UR4, 0x1, URZ ;  /* 0x0000000104047899 */ /* 0x000fe200080006ff */
[----:B------:R-:W-:Y:S01]  /*0720*/  ELECT P0, URZ, PT ;  /* 0x0000000000ff782f */ /* 0x000fe20003800000 */
[----:B--2---:R-:W-:Y:S01]  /*0730*/  ULEA UR7, UR7, UR9, 0x18 ;  /* 0x0000000907077291 */ /* 0x004fe2000f8ec0ff */
[----:B------:R-:W1:Y:S11]  /*0740*/  FENCE.VIEW.ASYNC.S ;  /* 0x00000000000073c6 */ /* 0x000e760000000000 */
[----:B-1----:R2:W1:Y:S01]  /*0750*/  SYNCS.EXCH.64 URZ, [UR7+0x40], UR10 ;  /* 0x0000400a07ff75b2 */ /* 0x0024620008000100 */
[----:B------:R2:W1:Y:S01]  /*0760*/  SYNCS.EXCH.64 URZ, [UR7+0x58], UR4 ;  /* 0x0000580407ff75b2 */ /* 0x0004620008000100 */
[----:B------:R2:W1:Y:S01]  /*0770*/  SYNCS.EXCH.64 URZ, [UR7+0x48], UR10 ;  /* 0x0000480a07ff75b2 */ /* 0x0004620008000100 */
[----:B------:R2:W1:Y:S01]  /*0780*/  SYNCS.EXCH.64 URZ, [UR7+0x60], UR4 ;  /* 0x0000600407ff75b2 */ /* 0x0004620008000100 */
[----:B------:R2:W1:Y:S01]  /*0790*/  SYNCS.EXCH.64 URZ, [UR7+0x50], UR10 ;  /* 0x0000500a07ff75b2 */ /* 0x0004620008000100 */
[----:B------:R2:W1:Y:S02]  /*07a0*/  SYNCS.EXCH.64 URZ, [UR7+0x68], UR4 ;  /* 0x0000680407ff75b2 */ /* 0x0004640008000100 */
[----:B--2---:R-:W-:Y:S01]  /*07b0*/  NOP ;  /* 0x0000000000007918 */ /* 0x004fe20000000000 */
.L_x_10:
[----:B------:R-:W2:Y:S01]  /*07c0*/  SHFL.IDX PT, R2, R92, RZ, 0x1f ;  /* 0x00001fff5c027589 */ /* 0x000ea200000e0000 */
[----:B------:R-:W-:Y:S01]  /*07d0*/  NOP ;  /* 0x0000000000007918 */ /* 0x000fe20000000000 */
[----:B--2---:R-:W-:-:S13]  /*07e0*/  ISETP.NE.AND P0, PT, R2, 0x3, PT ;  /* 0x000000030200780c */ /* 0x004fda0003f05270 */
[----:B------:R-:W-:Y:S05]  /*07f0*/  @P0 BRA `(.L_x_11) ;  /* 0x0000000000300947 */ /* 0x000fea0003800000 */
[----:B-1----:R-:W1:Y:S01]  /*0800*/  S2UR UR5, SR_CgaCtaId ;  /* 0x00000000000579c3 */ /* 0x002e620000008800 */
        /* <DEDUP_REMOVED lines=8> */
[----:B-1----:R2:W1:Y:S01]  /*0890*/  SYNCS.EXCH.64 URZ, [UR5+0x70], UR10 ;  /* 0x0000700a05ff75b2 */ /* 0x0024620008000100 */
[----:B------:R2:W1:Y:S02]  /*08a0*/  SYNCS.EXCH.64 URZ, [UR5+0x78], UR10 ;  /* 0x0000780a05ff75b2 */ /* 0x0004640008000100 */
[----:B--2---:R-:W-:Y:S01]  /*08b0*/  NOP ;  /* 0x0000000000007918 */ /* 0x004fe20000000000 */
.L_x_11:
[----:B------:R-:W2:Y:S01]  /*08c0*/  SHFL.IDX PT, R2, R92, RZ, 0x1f ;  /* 0x00001fff5c027589 */ /* 0x000ea200000e0000 */
[----:B------:R-:W-:Y:S01]  /*08d0*/  NOP ;  /* 0x0000000000007918 */ /* 0x000fe20000000000 */
[----:B--2---:R-:W-:-:S13]  /*08e0*/  ISETP.NE.AND P0, PT, R2, 0x4, PT ;  /* 0x000000040200780c */ /* 0x004fda0003f05270 */
[----:B------:R-:W-:Y:S05]  /*08f0*/  @P0 BRA `(.L_x_12) ;  /* 0x00000000004c0947 */ /* 0x000fea0003800000 */
[----:B-1----:R-:W1:Y:S01]  /*0900*/  S2UR UR5, SR_CgaCtaId ;  /* 0x00000000000579c3 */ /* 0x002e620000008800 */
[----:B------:R-:W-:Y:S01]  /*0910*/  UMOV UR9, 0x100 ;  /* 0x0000010000097882 */ /* 0x000fe20000000000 */
[----:B------:R-:W-:Y:S01]  /*0920*/  UMOV UR7, 0x400 ;  /* 0x0000040000077882 */ /* 0x000fe20000000000 */
[----:B------:R-:W-:Y:S01]  /*0930*/  USEL UR9, UR9, 0xe0, UP2 ;  /* 0x000000e009097887 */ /* 0x000fe20009000000 */
[----:B------:R-:W-:Y:S01]  /*0940*/  UMOV UR4, 0x1 ;  /* 0x0000000100047882 */ /* 0x000fe20000000000 */
[----:B------:R-:W-:Y:S01]  /*0950*/  ELECT P0, URZ, PT ;  /* 0x0000000000ff782f */ /* 0x000fe20003800000 */
[----:B------:R-:W-:-:S04]  /*0960*/  UIADD3 UR10, UPT, UPT, -UR4, 0x100000, URZ ;  /* 0x00100000040a7890 */ /* 0x000fc8000fffe1ff */
[----:B------:R-:W-:Y:S02]  /*0970*/  USHF.L.U32 UR11, UR10, 0xb, URZ ;  /* 0x0000000b0a0b7899 */ /* 0x000fe400080006ff */
[----:B------:R-:W-:Y:S02]  /*0980*/  USHF.L.U32 UR10, UR10, 0x1, URZ ;  /* 0x000000010a0a7899 */ /* 0x000fe400080006ff */
[----:B------:R-:W-:-:S04]  /*0990*/  UIADD3 UR12, UPT, UPT, -UR9, 0x100000, URZ ;  /* 0x00100000090c7890 */ /* 0x000fc8000fffe1ff */
[----:B------:R-:W-:Y:S02]  /*09a0*/  USHF.L.U32 UR13, UR12, 0xb, URZ ;  /* 0x0000000b0c0d7899 */ /* 0x000fe400080006ff */
[----:B------:R-:W-:Y:S02]  /*09b0*/  USHF.L.U32 UR12, UR12, 0x1, URZ ;  /* 0x000000010c0c7899 */ /* 0x000fe400080006ff */
[----:B-1----:R-:W-:Y:S01]  /*09c0*/  ULEA UR5, UR5, UR7, 0x18 ;  /* 0x0000000705057291 */ /* 0x002fe2000f8ec0ff */
[----:B------:R-:W1:Y:S11]  /*09d0*/  FENCE.VIEW.ASYNC.S ;  /* 0x00000000000073c6 */ /* 0x000e760000000000 */
[----:B-1----:R2:W1:Y:S01]  /*09e0*/  SYNCS.EXCH.64 URZ, [UR5+0x80], UR10 ;  /* 0x0000800a05ff75b2 */ /* 0x0024620008000100 */
[----:B------:R2:W1:Y:S01]  /*09f0*/  SYNCS.EXCH.64 URZ, [UR5+0x90], UR12 ;  /* 0x0000900c05ff75b2 */ /* 0x0004620008000100 */
[----:B------:R2:W1:Y:S01]  /*0a00*/  SYNCS.EXCH.64 URZ, [UR5+0x88], UR10 ;  /* 0x0000880a05ff75b2 */ /* 0x0004620008000100 */
[----:B------:R2:W1:Y:S02]  /*0a10*/  SYNCS.EXCH.64 URZ, [UR5+0x98], UR12 ;  /* 0x0000980c05ff75b2 */ /* 0x0004640008000100 */
[----:B--2---:R-:W-:Y:S01]  /*0a20*/  NOP ;  /* 0x0000000000007918 */ /* 0x004fe20000000000 */
.L_x_12:
        /* <DEDUP_REMOVED lines=22> */
[----:B------:R2:W1:Y:S01]  /*0b90*/  SYNCS.EXCH.64 URZ, [UR7+0xd0], UR4 ;  /* 0x0000d00407ff75b2 */ /* 0x0004620008000100 */
[----:B------:R2:W1:Y:S01]  /*0ba0*/  SYNCS.EXCH.64 URZ, [UR7+0xb8], UR10 ;  /* 0x0000b80a07ff75b2 */ /* 0x0004620008000100 */
[----:B------:R2:W1:Y:S02]  /*0bb0*/  SYNCS.EXCH.64 URZ, [UR7+0xd8], UR4 ;  /* 0x0000d80407ff75b2 */ /* 0x0004640008000100 */
[----:B--2---:R-:W-:Y:S01]  /*0bc0*/  NOP ;  /* 0x0000000000007918 */ /* 0x004fe20000000000 */
.L_x_13:
        /* <DEDUP_REMOVED lines=18> */
.L_x_14:
[----:B-1----:R-:W1:Y:S01]  /*0cf0*/  S2UR UR5, SR_CTAID.X ;  /* 0x00000000000579c3 */ /* 0x002e620000002500 */
[----:B------:R-:W-:-:S05]  /*0d00*/  CS2R.32 R87, SR_CgaSize ;  /* 0x0000000000577805 */ /* 0x000fca0000008a00 */
[----:B------:R-:W-:-:S05]  /*0d10*/  IMAD R87, R87, -0xa0, RZ ;  /* 0xffffff6057577824 */ /* 0x000fca00078e02ff */
[----:B------:R-:W-:-:S14]  /*0d20*/  R2UR UR9, R87 ;  /* 0x00000000570972ca */ /* 0x000fdc00000e0000 */
[----:B------:R-:W2:Y:S01]  /*0d30*/  LDCU UR9, c[0x0][UR9+0x2b0] ;  /* 0x00005600090977ac */ /* 0x000ea20008000800 */
[----:B------:R-:W-:Y:S01]  /*0d40*/  NOP ;  /* 0x0000000000007918 */ /* 0x000fe20000000000 */
[----:B------:R-:W-:-:S05]  /*0d50*/  CS2R.32 R87, SR_CgaSize ;  /* 0x0000000000577805 */ /* 0x000fca0000008a00 */
[----:B------:R-:W-:-:S05]  /*0d60*/  IMAD R87, R87, -0xa0, RZ ;  /* 0xffffff6057577824 */ /* 0x000fca00078e02ff */
[----:B------:R-:W-:-:S14]  /*0d70*/  R2UR UR7, R87 ;  /* 0x00000000570772ca */ /* 0x000fdc00000e0000 */
[----:B------:R-:W3:Y:S01]  /*0d80*/  LDCU UR7, c[0x0][UR7+0x2b4] ;  /* 0x00005680070777ac */ /* 0x000ee20008000800 */
[----:B------:R-:W4:Y:S08]  /*0d90*/  S2UR UR4, SR_CTAID.Y ;  /* 0x00000000000479c3 */ /* 0x000f300000002600 */
[----:B------:R-:W3:Y:S01]  /*0da0*/  LDC R10, c[0x0][0xb24] ;  /* 0x0002c900ff0a7b82 */ /* 0x000ee20000000800 */
[----:B-1----:R-:W-:-:S02]  /*0db0*/  I2FP.F32.U32 R87, UR5 ;  /* 0x0000000500577c45 */ /* 0x002fc40008201000 */
[----:B------:R-:W-:-:S05]  /*0dc0*/  CS2R.32 R3, SR_CgaSize ;  /* 0x0000000000037805 */ /* 0x000fca0000008a00 */
[----:B------:R-:W-:-:S06]  /*0dd0*/  IMAD R3, R3, -0xa0, RZ ;  /* 0xffffff6003037824 */ /* 0x000fcc00078e02ff */
[----:B------:R-:W1:Y:S01]  /*0de0*/  LDC R3, c[0x0][R3+0x2a0] ;  /* 0x0000a80003037b82 */ /* 0x000e620000000800 */
[----:B------:R-:W-:Y:S01]  /*0df0*/  MOV R15, UR5 ;  /* 0x00000005000f7c02 */ /* 0x000fe20008000f00 */
[----:B--2---:R-:W-:Y:S01]  /*0e00*/  FMUL R87, R87, UR9 ;  /* 0x0000000957577c20 */ /* 0x004fe20008400000 */
[----:B----4-:R-:W-:Y:S02]  /*0e10*/  I2FP.F32.U32 R86, UR4 ;  /* 0x0000000400567c45 */ /* 0x010fe40008201000 */
[----:B------:R-:W-:-:S05]  /*0e20*/  CS2R.32 R2, SR_CgaSize ;  /* 0x0000000000027805 */ /* 0x000fca0000008a00 */
[----:B------:R-:W-:-:S06]  /*0e30*/  IMAD R2, R2, -0xa0, RZ ;  /* 0xffffff6002027824 */ /* 0x000fcc00078e02ff */
[----:B------:R-:W2:Y:S01]  /*0e40*/  LDC R2, c[0x0][R2+0x2a4] ;  /* 0x0000a90002027b82 */ /* 0x000ea20000000800 */
[----:B------:R-:W-:Y:S01]  /*0e50*/  MOV R14, UR4 ;  /* 0x00000004000e7c02 */ /* 0x000fe20008000f00 */
[----:B------:R-:W4:Y:S01]  /*0e60*/  F2I.U32.TRUNC.NTZ R87, R87 ;  /* 0x0000005700577305 */ /* 0x000f22000020f000 */
[----:B---3--:R-:W-:-:S05]  /*0e70*/  FMUL R86, R86, UR7 ;  /* 0x0000000756567c20 */ /* 0x008fca0008400000 */
[----:B------:R-:W-:Y:S01]  /*0e80*/  BAR.SYNC.DEFER_BLOCKING 0x0 ;  /* 0x0000000000007b1d */ /* 0x000fe20000010000 */
[----:B------:R-:W-:-:S05]  /*0e90*/  ISETP.GE.AND P0, PT, R10, 0x1, PT ;  /* 0x000000010a00780c */ /* 0x000fca0003f06270 */
[----:B------:R-:W3:Y:S02]  /*0ea0*/  F2I.U32.TRUNC.NTZ R86, R86 ;  /* 0x0000005600567305 */ /* 0x000ee4000020f000 */
[----:B------:R-:W2:Y:S01]  /*0eb0*/  S2UR UR36, SR_CTAID.Z ;  /* 0x00000000002479c3 */ /* 0x000ea20000002700 */
[----:B----4-:R-:W-:-:S05]  /*0ec0*/  IADD3 R87, PT, PT, -R87, RZ, RZ ;  /* 0x000000ff57577210 */ /* 0x010fca0007ffe1ff */
[----:B-1----:R-:W-:Y:S01]  /*0ed0*/  IMAD R87, R3, R87, UR5 ;  /* 0x0000000503577e24 */ /* 0x002fe2000f8e0257 */
[----:B---3--:R-:W-:-:S05]  /*0ee0*/  IADD3 R86, PT, PT, -R86, RZ, RZ ;  /* 0x000000ff56567210 */ /* 0x008fca0007ffe1ff */
[----:B--2---:R-:W-:Y:S01]  /*0ef0*/  IMAD R86, R2, R86, UR4 ;  /* 0x0000000402567e24 */ /* 0x004fe2000f8e0256 */
[----:B------:R-:W-:Y:S06]  /*0f00*/  @!P0 BRA `(.L_x_15) ;  /* 0x0000000000b88947 */ /* 0x000fec0003800000 */
[----:B------:R-:W1:Y:S01]  /*0f10*/  LDC.64 R4, c[0x0][0xb18] ;  /* 0x0002c600ff047b82 */ /* 0x000e620000000a00 */
[----:B------:R-:W-:-:S07]  /*0f20*/  ISETP.NE.AND P0, PT, R10, 0x1, PT ;  /* 0x000000010a00780c */ /* 0x000fce0003f05270 */
[----:B------:R-:W2:Y:S08]  /*0f30*/  LDC R9, c[0x0][0xb0c] ;  /* 0x0002c300ff097b82 */ /* 0x000eb00000000800 */
[----:B------:R-:W3:Y:S08]  /*0f40*/  LDC R12, c[0x0][0x370] ;  /* 0x0000dc00ff0c7b82 */ /* 0x000ef00000000800 */
[----:B------:R-:W4:Y:S01]  /*0f50*/  LDC R11, c[0x0][0x374] ;  /* 0x0000dd00ff0b7b82 */ /* 0x000f220000000800 */
[----:B-1----:R-:W-:-:S07]  /*0f60*/  ISETP.NE.AND P1, PT, R4, 0x1, PT ;  /* 0x000000010400780c */ /* 0x002fce0003f25270 */
[----:B------:R-:W3:Y:S01]  /*0f70*/  LDC.64 R6, c[0x0][0xb10] ;  /* 0x0002c400ff067b82 */ /* 0x000ee20000000a00 */
[----:B--2---:R-:W-:-:S07]  /*0f80*/  ISETP.NE.AND P2, PT, R9, 0x1, PT ;  /* 0x000000010900780c */ /* 0x004fce0003f45270 */
[----:B------:R-:W1:Y:S08]  /*0f90*/  LDC R8, c[0x0][0xb20] ;  /* 0x0002c800ff087b82 */ /* 0x000e700000000800 */
[----:B------:R-:W2:Y:S01]  /*0fa0*/  LDC.64 R2, c[0x0][0xb28] ;  /* 0x0002ca00ff027b82 */ /* 0x000ea20000000a00 */
[----:B----4-:R-:W-:-:S04]  /*0fb0*/  IMAD.HI.U32 R13, R11, R5, RZ ;  /* 0x000000050b0d7227 */ /* 0x010fc800078e00ff */
[----:B------:R-:W-:-:S04]  /*0fc0*/  IMAD.HI.U32 R5, R14, R5, RZ ;  /* 0x000000050e057227 */ /* 0x000fc800078e00ff */
[----:B---3--:R-:W-:-:S05]  /*0fd0*/  IMAD.HI.U32 R16, R12, R6, RZ ;  /* 0x000000060c107227 */ /* 0x008fca00078e00ff */
[-C--:B------:R-:W-:Y:S01]  /*0fe0*/  @P2 SHF.R.U32.HI R12, RZ, R7.reuse, R16 ;  /* 0x00000007ff0c2219 */ /* 0x080fe20000011610 */
[----:B------:R-:W-:Y:S01]  /*0ff0*/  IMAD.HI.U32 R16, R15, R6, RZ ;  /* 0x000000060f107227 */ /* 0x000fe200078e00ff */
[-C--:B-1----:R-:W-:Y:S02]  /*1000*/  @P1 SHF.R.U32.HI R11, RZ, R8.reuse, R13 ;  /* 0x00000008ff0b1219 */ /* 0x082fe4000001160d */
[----:B------:R-:W-:Y:S02]  /*1010*/  SHF.R.U32.HI R5, RZ, R8, R5 ;  /* 0x00000008ff057219 */ /* 0x000fe40000011605 */
[----:B------:R-:W-:Y:S02]  /*1020*/  SHF.R.U32.HI R16, RZ, R7, R16 ;  /* 0x00000007ff107219 */ /* 0x000fe40000011610 */
[----:B------:R-:W-:Y:S01]  /*1030*/  SEL R5, R14, R5, !P1 ;  /* 0x000000050e057207 */ /* 0x000fe20004800000 */
[----:B--2---:R-:W-:Y:S01]  /*1040*/  IMAD.HI.U32 R13, R11, R2, RZ ;  /* 0x000000020b0d7227 */ /* 0x004fe200078e00ff */
[----:B------:R-:W-:-:S03]  /*1050*/  SEL R16, R15, R16, !P2 ;  /* 0x000000100f107207 */ /* 0x000fc60005000000 */
[----:B------:R-:W-:Y:S01]  /*1060*/  IMAD.HI.U32 R6, R12, R2, RZ ;  /* 0x000000020c067227 */ /* 0x000fe200078e00ff */
[----:B------:R-:W-:-:S04]  /*1070*/  @P0 SHF.R.U32.HI R11, RZ, R3, R13 ;  /* 0x00000003ff0b0219 */ /* 0x000fc8000001160d */
[----:B------:R-:W-:Y:S01]  /*1080*/  @P0 SHF.R.U32.HI R12, RZ, R3, R6 ;  /* 0x00000003ff0c0219 */ /* 0x000fe20000011606 */
[----:B------:R-:W-:-:S04]  /*1090*/  IMAD R11, R11, R10, RZ ;  /* 0x0000000a0b0b7224 */ /* 0x000fc800078e02ff */
[----:B------:R-:W-:Y:S01]  /*10a0*/  IMAD R6, R12, R10, RZ ;  /* 0x0000000a0c067224 */ /* 0x000fe200078e02ff */
[----:B------:R-:W-:-:S04]  /*10b0*/  ISETP.GE.AND P1, PT, R5, R11, PT ;  /* 0x0000000b0500720c */ /* 0x000fc80003f26270 */
[----:B------:R-:W-:Y:S01]  /*10c0*/  ISETP.GE.OR P1, PT, R16, R6, P1 ;  /* 0x000000061000720c */ /* 0x000fe20000f26670 */
[----:B------:R-:W-:-:S05]  /*10d0*/  IMAD.HI.U32 R6, R5, R2, RZ ;  /* 0x0000000205067227 */ /* 0x000fca00078e00ff */
[----:B------:R-:W-:-:S04]  /*10e0*/  SHF.R.U32.HI R6, RZ, R3, R6 ;  /* 0x00000003ff067219 */ /* 0x000fc80000011606 */
[----:B------:R-:W-:-:S03]  /*10f0*/  SEL R6, R5, R6, !P0 ;  /* 0x0000000605067207 */ /* 0x000fc60004000000 */
[----:B------:R-:W-:Y:S01]  /*1100*/  @!P1 IMAD.HI.U32 R7, R16, R2, RZ ;  /* 0x0000000210079227 */ /* 0x000fe200078e00ff */
[----:B------:R-:W-:-:S04]  /*1110*/  IADD3 R2, PT, PT, -R6, RZ, RZ ;  /* 0x000000ff06027210 */ /* 0x000fc80007ffe1ff */
[----:B------:R-:W-:Y:S01]  /*1120*/  @!P1 SHF.R.U32.HI R3, RZ, R3, R7 ;  /* 0x00000003ff039219 */ /* 0x000fe20000011607 */
[----:B------:R-:W-:Y:S01]  /*1130*/  IMAD R2, R10, R2, R5 ;  /* 0x000000020a027224 */ /* 0x000fe200078e0205 */
[----:B------:R-:W-:Y:S02]  /*1140*/  IADD3 R7, PT, PT, -R5, RZ, RZ ;  /* 0x000000ff05077210 */ /* 0x000fe40007ffe1ff */
[----:B------:R-:W-:-:S03]  /*1150*/  @!P1 SEL R3, R16, R3, !P0 ;  /* 0x0000000310039207 */ /* 0x000fc60004000000 */
[----:B------:R-:W-:Y:S02]  /*1160*/  IMAD R7, R4, R7, R14 ;  /* 0x0000000704077224 */ /* 0x000fe400078e020e */
[--C-:B------:R-:W-:Y:S02]  /*1170*/  @!P1 IMAD.IADD R6, R6, 0x1, -R3.reuse ;  /* 0x0000000106069824 */ /* 0x100fe400078e0a03 */
[----:B------:R-:W-:Y:S01]  /*1180*/  @!P1 IMAD R3, R2, R12, R3 ;  /* 0x0000000c02039224 */ /* 0x000fe200078e0203 */
[----:B------:R-:W-:Y:S01]  /*1190*/  IADD3 R2, PT, PT, -R16, RZ, RZ ;  /* 0x000000ff10027210 */ /* 0x000fe20007ffe1ff */
[----:B------:R-:W-:Y:S02]  /*11a0*/  @!P1 IMAD R5, R6, R10, R16 ;  /* 0x0000000a06059224 */ /* 0x000fe400078e0210 */
[----:B------:R-:W-:Y:S02]  /*11b0*/  @!P1 IMAD.MOV.U32 R16, RZ, RZ, R3 ;  /* 0x000000ffff109224 */ /* 0x000fe400078e0003 */
[----:B------:R-:W-:-:S02]  /*11c0*/  IMAD R2, R9, R2, R15 ;  /* 0x0000000209027224 */ /* 0x000fc400078e020f */
[----:B------:R-:W-:Y:S02]  /*11d0*/  IMAD R14, R5, R4, R7 ;  /* 0x00000004050e7224 */ /* 0x000fe400078e0207 */
[----:B------:R-:W-:Y:S02]  /*11e0*/  IMAD R15, R16, R9, R2 ;  /* 0x00000009100f7224 */ /* 0x000fe400078e0202 */
.L_x_15:
[----:B------:R-:W1:Y:S01]  /*11f0*/  LDCU UR4, c[0x0][0xb30] ;  /* 0x00016600ff0477ac */ /* 0x000e620008000800 */
[----:B------:R-:W2:Y:S08]  /*1200*/  S2UR UR37, SR_CgaCtaId ;  /* 0x00000000002579c3 */ /* 0x000eb00000008800 */
[----:B------:R-:W3:Y:S01]  /*1210*/  LDC R40, c[0x0][0xb24] ;  /* 0x0002c900ff287b82 */ /* 0x000ee20000000800 */
[----:B-1----:R-:W-:-:S09]  /*1220*/  UISETP.NE.AND UP1, UPT, UR4, 0x1, UPT ;  /* 0x000000010400788c */ /* 0x002fd2000bf25270 */
[----:B--2---:R-:W-:Y:S05]  /*1230*/  BRA.U UP1, `(.L_x_16) ;  /* 0x0000000101407547 */ /* 0x004fea000b800000 */
[----:B------:R-:W1:Y:S08]  /*1240*/  LDC.64 R4, c[0x0][0xb10] ;  /* 0x0002c400ff047b82 */ /* 0x000e700000000a00 */
[----:B------:R-:W2:Y:S08]  /*1250*/  LDC.64 R2, c[0x0][0xb18] ;  /* 0x0002c600ff027b82 */ /* 0x000eb00000000a00 */
[----:B------:R-:W4:Y:S08]  /*1260*/  LDC R6, c[0x0][0xb20] ;  /* 0x0002c800ff067b82 */ /* 0x000f300000000800 */
[----:B------:R-:W3:Y:S01]  /*1270*/  LDC R7, c[0x0][0xb0c] ;  /* 0x0002c300ff077b82 */ /* 0x000ee20000000800 */
[----:B-1----:R-:W-:-:S05]  /*1280*/  IMAD.HI.U32 R4, R15, R4, RZ ;  /* 0x000000040f047227 */ /* 0x002fca00078e00ff */
[----:B------:R-:W-:Y:S01]  /*1290*/  SHF.R.U32.HI R4, RZ, R5, R4 ;  /* 0x00000005ff047219 */ /* 0x000fe20000011604 */
[----:B--2---:R-:W-:Y:S01]  /*12a0*/  IMAD.HI.U32 R3, R14, R3, RZ ;  /* 0x000000030e037227 */ /* 0x004fe200078e00ff */
[----:B------:R-:W-:-:S04]  /*12b0*/  ISETP.NE.AND P0, PT, R2, 0x1, PT ;  /* 0x000000010200780c */ /* 0x000fc80003f05270 */
[----:B----4-:R-:W-:-:S04]  /*12c0*/  SHF.R.U32.HI R3, RZ, R6, R3 ;  /* 0x00000006ff037219 */ /* 0x010fc80000011603 */
[----:B------:R-:W-:Y:S02]  /*12d0*/  SEL R3, R14, R3, !P0 ;  /* 0x000000030e037207 */ /* 0x000fe40004000000 */
[----:B---3--:R-:W-:-:S04]  /*12e0*/  ISETP.NE.AND P1, PT, R7, 0x1, PT ;  /* 0x000000010700780c */ /* 0x008fc80003f25270 */
[----:B------:R-:W-:-:S05]  /*12f0*/  SEL R4, R15, R4, !P1 ;  /* 0x000000040f047207 */ /* 0x000fca0004800000 */
[----:B------:R-:W-:Y:S02]  /*1300*/  IMAD.IADD R5, R3, 0x1, -R4 ;  /* 0x0000000103057824 */ /* 0x000fe400078e0a04 */
[----:B------:R-:W-:Y:S02]  /*1310*/  IMAD.IADD R3, R4, 0x1, -R3 ;  /* 0x0000000104037824 */ /* 0x000fe400078e0a03 */
[----:B------:R-:W-:Y:S02]  /*1320*/  IMAD R15, R5, R7, R15 ;  /* 0x00000007050f7224 */ /* 0x000fe400078e020f */
[----:B------:R-:W-:-:S07]  /*1330*/  IMAD R14, R3, R2, R14 ;  /* 0x00000002030e7224 */ /* 0x000fce00078e020e */
.L_x_16:
[----:B------:R-:W-:Y:S01]  /*1340*/  BAR.SYNC.DEFER_BLOCKING 0x0 ;  /* 0x0000000000007b1d */ /* 0x000fe20000010000 */
[----:B------:R-:W-:Y:S01]  /*1350*/  UISETP.NE.AND UP1, UPT, UR8, 0x2, UPT ;  /* 0x000000020800788c */ /* 0x000fe2000bf25270 */
[----:B------:R-:W-:Y:S02]  /*1360*/  ISETP.NE.OR P5, PT, R0, 0x2, !P5 ;  /* 0x000000020000780c */ /* 0x000fe40006fa5670 */
[----:B------:R-:W-:-:S06]  /*1370*/  LOP3.LUT R2, R93, 0x1f, RZ, 0xc0, !PT ;  /* 0x0000001f5d027812 */ /* 0x000fcc00078ec0ff */
[----:B------:R-:W-:Y:S05]  /*1380*/  BRA.U UP1, `(.L_x_17) ;  /* 0x0000001101b47547 */ /* 0x000fea000b800000 */
[----:B------:R-:W1:Y:S01]  /*1390*/  LDCU UR13, c[0x0][0x38c] ;  /* 0x00007180ff0d77ac */ /* 0x000e620008000800 */
[----:B------:R-:W2:Y:S01]  /*13a0*/  LDC R8, c[0x0][0x370] ;  /* 0x0000dc00ff087b82 */ /* 0x000ea20000000800 */
[----:B------:R-:W-:Y:S01]  /*13b0*/  PLOP3.LUT P1, PT, PT, PT, UP2, 0x80, 0x8 ;  /* 0x000000000008781c */ /* 0x000fe20003f2f028 */
[----:B------:R-:W-:Y:S01]  /*13c0*/  IMAD.MOV.U32 R17, RZ, RZ, 0x1 ;  /* 0x00000001ff117424 */ /* 0x000fe200078e00ff */
[----:B------:R-:W-:Y:S01]  /*13d0*/  ISETP.EQ.OR P4, PT, R2, RZ, P5 ;  /* 0x000000ff0200720c */ /* 0x000fe20002f82670 */
[----:B------:R-:W-:Y:S01]  /*13e0*/  IMAD.MOV.U32 R16, RZ, RZ, RZ ;  /* 0x000000ffff107224 */ /* 0x000fe200078e00ff */
[----:B------:R-:W-:Y:S02]  /*13f0*/  PLOP3.LUT P1, PT, P1, PT, PT, 0x8, 0x80 ;  /* 0x000000000080781c */ /* 0x000fe40000f2e170 */
[----:B------:R-:W-:Y:S01]  /*1400*/  CS2R R12, SRZ ;  /* 0x00000000000c7805 */ /* 0x000fe2000001ff00 */
[----:B------:R-:W-:Y:S01]  /*1410*/  IMAD.MOV.U32 R11, RZ, RZ, 0x1 ;  /* 0x00000001ff0b7424 */ /* 0x000fe200078e00ff */
[----:B------:R-:W4:Y:S01]  /*1420*/  LDC R0, c[0x0][0x374] ;  /* 0x0000dd00ff007b82 */ /* 0x000f220000000800 */
[----:B------:R-:W2:Y:S01]  /*1430*/  LDCU.64 UR22, c[0x0][0x348] ;  /* 0x00006900ff1677ac */ /* 0x000ea20008000a00 */
[----:B------:R-:W-:Y:S01]  /*1440*/  UMOV UR6, URZ ;  /* 0x000000ff00067c82 */ /* 0x000fe20008000000 */
[----:B-1----:R-:W-:-:S04]  /*1450*/  UIADD3 UR5, UPT, UPT, UR13, 0x7f, URZ ;  /* 0x0000007f0d057890 */ /* 0x002fc8000fffe0ff */
[----:B------:R-:W-:-:S04]  /*1460*/  USHF.R.S32.HI UR4, URZ, 0x1f, UR5 ;  /* 0x0000001fff047899 */ /* 0x000fc80008011405 */
[----:B------:R-:W-:-:S04]  /*1470*/  ULEA.HI UR4, UR4, UR5, URZ, 0x7 ;  /* 0x0000000504047291 */ /* 0x000fc8000f8f38ff */
[----:B------:R-:W-:Y:S02]  /*1480*/  USHF.R.S32.HI UR15, URZ, 0x7, UR4 ;  /* 0x00000007ff0f7899 */ /* 0x000fe40008011404 */
[----:B------:R-:W-:Y:S02]  /*1490*/  UIADD3 UR4, UPT, UPT, UR13, -0x1, URZ ;  /* 0xffffffff0d047890 */ /* 0x000fe4000fffe0ff */
[----:B------:R-:W-:Y:S02]  /*14a0*/  UISETP.LT.U32.AND UP0, UPT, UR15, 0x4, UPT ;  /* 0x000000040f00788c */ /* 0x000fe4000bf01070 */
[----:B------:R-:W-:Y:S02]  /*14b0*/  UISETP.GE.U32.AND UP1, UPT, UR4, -0xff, UPT ;  /* 0xffffff010400788c */ /* 0x000fe4000bf26070 */
[----:B------:R-:W-:Y:S02]  /*14c0*/  USEL UR14, UR15, 0x4, UP0 ;  /* 0x000000040f0e7887 */ /* 0x000fe40008000000 */
[----:B------:R-:W-:-:S02]  /*14d0*/  UIADD3 UR13, UPT, UPT, UR13, 0xfe, URZ ;  /* 0x000000fe0d0d7890 */ /* 0x000fc4000fffe0ff */
[----:B------:R-:W-:Y:S02]  /*14e0*/  UIADD3 UR5, UPT, UPT, UR14, -0x1, URZ ;  /* 0xffffffff0e057890 */ /* 0x000fe4000fffe0ff */
[----:B------:R-:W-:-:S03]  /*14f0*/  UIADD3 UR7, UPT, UPT, UR15, -UR14, URZ ;  /* 0x8000000e0f077290 */ /* 0x000fc6000fffe0ff */
[----:B------:R-:W-:-:S04]  /*1500*/  @UP1 UIADD3 UR5, UPT, UPT, UR14, URZ, URZ ;  /* 0x000000ff0e051290 */ /* 0x000fc8000fffe0ff */
[----:B--2---:R-:W-:-:S12]  /*1510*/  UIADD3 UR5, UPT, UPT, UR5, 0x1, URZ ;  /* 0x0000000105057890 */ /* 0x004fd8000fffe0ff */
.L_x_35:
[----:B------:R-:W-:Y:S01]  /*1520*/  UISETP.NE.AND UP0, UPT, UR37, URZ, UPT ;  /* 0x000000ff2500728c */ /* 0x000fe2000bf05270 */
[----:B------:R-:W1:Y:S08]  /*1530*/  S2UR UR37, SR_CgaCtaId ;  /* 0x00000000002579c3 */ /* 0x000e700000008800 */
[----:B------:R-:W-:Y:S05]  /*1540*/  BRA.U UP0, `(.L_x_18) ;  /* 0x0000000100347547 */ /* 0x000fea000b800000 */
[----:B------:R-:W2:Y:S01]  /*1550*/  S2R R2, SR_CgaCtaId ;  /* 0x0000000000027919 */ /* 0x000ea20000008800 */
[----:B------:R-:W-:-:S04]  /*1560*/  MOV R3, 0x400 ;  /* 0x0000040000037802 */ /* 0x000fc80000000f00 */
[----:B--2---:R-:W-:Y:S02]  /*1570*/  LEA R2, R2, R3, 0x18 ;  /* 0x0000000302027211 */ /* 0x004fe400078ec0ff */
[----:B------:R-:W-:-:S03]  /*1580*/  SHF.L.U32 R3, R11, 0x1f, RZ ;  /* 0x0000001f0b037819 */ /* 0x000fc600000006ff */
[----:B------:R-:W-:-:S04]  /*1590*/  IMAD R2, R12, 0x8, R2 ;  /* 0x000000080c027824 */ /* 0x000fc800078e0202 */
[----:B------:R-:W2:Y:S02]  /*15a0*/  SYNCS.PHASECHK.TRANS64.TRYWAIT P0, [R2+URZ+0xf0], R3 ;  /* 0x0000f003020075a7 */ /* 0x000ea400080011ff */
[----:B--2---:R-:W-:Y:S05]  /*15b0*/  @!P0 BRA `(.L_x_19) ;  /* 0x0000006000748947 */ /* 0x004fea0003800000 */
.L_x_115:
[----:B------:R-:W-:Y:S01]  /*15c0*/  VIADD R12, R12, 0x1 ;  /* 0x000000010c0c7836 */ /* 0x000fe20000000000 */
[----:B------:R2:W-:Y:S04]  /*15d0*/  SYNCS.ARRIVE.TRANS64.A1T0 RZ, [R2+URZ+0xe0], RZ ;  /* 0x0000e0ff02ff79a7 */ /* 0x0005e800081000ff */
[----:B------:R-:W-:-:S04]  /*15e0*/  ISETP.NE.AND P0, PT, R12, 0x2, PT ;  /* 0x000000020c00780c */ /* 0x000fc80003f05270 */
[----:B------:R-:W-:Y:S02]  /*15f0*/  SEL R12, R12, RZ, P0 ;  /* 0x000000ff0c0c7207 */ /* 0x000fe40000000000 */
[----:B--2---:R-:W-:-:S04]  /*1600*/  SEL R2, RZ, 0x1, P0 ;  /* 0x00000001ff027807 */ /* 0x004fc80000000000 */
[----:B------:R-:W-:-:S07]  /*1610*/  LOP3.LUT R11, R11, R2, RZ, 0x3c, !PT ;  /* 0x000000020b0b7212 */ /* 0x000fce00078e3cff */
.L_x_18:
[----:B------:R-:W-:Y:S01]  /*1620*/  UMOV UR4, 0x400 ;  /* 0x0000040000047882 */ /* 0x000fe20000000000 */
[----:B------:R-:W-:Y:S01]  /*1630*/  SHF.L.U32 R2, R17, 0x1f, RZ ;  /* 0x0000001f11027819 */ /* 0x000fe200000006ff */
[----:B-1----:R-:W-:Y:S01]  /*1640*/  ULEA UR4, UR37, UR4, 0x18 ;  /* 0x0000000425047291 */ /* 0x002fe2000f8ec0ff */
[----:B------:R-:W-:Y:S01]  /*1650*/  R2UR UR35, R15 ;  /* 0x000000000f2372ca */ /* 0x000fe200000e0000 */
[----:B------:R-:W-:Y:S01]  /*1660*/  UISETP.GE.U32.AND UP0, UPT, UR13, 0xff, UPT ;  /* 0x000000ff0d00788c */ /* 0x000fe2000bf06070 */
[----:B------:R-:W-:Y:S01]  /*1670*/  R2UR UR19, R14 ;  /* 0x000000000e1372ca */ /* 0x000fe200000e0000 */
[----:B------:R-:W-:Y:S01]  /*1680*/  ULEA UR8, UR6, UR4, 0x3 ;  /* 0x0000000406087291 */ /* 0x000fe2000f8e18ff */
[----:B------:R-:W-:-:S08]  /*1690*/  UMOV UR29, URZ ;  /* 0x000000ff001d7c82 */ /* 0x000fd00008000000 */
[----:B------:R1:W2:Y:S01]  /*16a0*/  SYNCS.PHASECHK.TRANS64.TRYWAIT P0, [UR8+0x20], R2 ;  /* 0x00002002ff0075a7 */ /* 0x0002a20008001108 */
[----:B------:R-:W-:Y:S02]  /*16b0*/  USHF.L.U32 UR35, UR35, 0x7, URZ ;  /* 0x0000000723237899 */ /* 0x000fe400080006ff */
[----:B------:R-:W-:Y:S01]  /*16c0*/  USHF.L.U32 UR19, UR19, 0x6, URZ ;  /* 0x0000000613137899 */ /* 0x000fe200080006ff */
[----:B------:R-:W-:Y:S11]  /*16d0*/  BRA.U !UP0, `(.L_x_20) ;  /* 0x0000000108d87547 */ /* 0x000ff6000b800000 */
[----:B------:R-:W-:Y:S01]  /*16e0*/  UMOV UR21, URZ ;  /* 0x000000ff00157c82 */ /* 0x000fe20008000000 */
[----:B------:R-:W-:-:S05]  /*16f0*/  UMOV UR42, UR6 ;  /* 0x00000006002a7c82 */ /* 0x000fca0008000000 */
.L_x_25:
[----:B-1----:R-:W-:Y:S01]  /*1700*/  ULEA UR33, UR42, UR4, 0x3 ;  /* 0x000000042a217291 */ /* 0x002fe2000f8e18ff */
[----:B--2---:R-:W-:Y:S01]  /*1710*/  @!P5 MOV R3, 0xc000 ;  /* 0x0000c0000003d802 */ /* 0x004fe20000000f00 */
[----:B--2---:R-:W-:Y:S10]  /*1720*/  @P0 BRA `(.L_x_21) ;  /* 0x00000000000c0947 */ /* 0x004ff40003800000 */
[----:B------:R-:W-:-:S04]  /*1730*/  SHF.L.U32 R4, R17, 0x1f, RZ ;  /* 0x0000001f11047819 */ /* 0x000fc800000006ff */
[----:B------:R-:W2:Y:S02]  /*1740*/  SYNCS.PHASECHK.TRANS64.TRYWAIT P0, [UR33+0x20], R4 ;  /* 0x00002004ff0075a7 */ /* 0x000ea40008001121 */
[----:B--2---:R-:W-:Y:S05]  /*1750*/  @!P0 BRA `(.L_x_22) ;  /* 0x0000006000208947 */ /* 0x004fea0003800000 */
.L_x_21:
[----:B------:R2:W-:Y:S01]  /*1760*/  @!P5 SYNCS.ARRIVE.TRANS64 RZ, [UR33], R3 ;  /* 0x00000003ffffd9a7 */ /* 0x0005e20008000021 */
[----:B------:R-:W-:Y:S04]  /*1770*/  BSSY.RECONVERGENT B0, `(.L_x_23) ;  /* 0x0000003000007945 */ /* 0x000fe80003800200 */
[----:B------:R-:W-:Y:S05]  /*1780*/  @P4 BRA `(.L_x_24) ;  /* 0x0000000000044947 */ /* 0x000fea0003800000 */
[----:B------:R-:W-:Y:S05]  /*1790*/  BPT.TRAP 0x1 ;  /* 0x000000040000795c */ /* 0x000fea0000300000 */
.L_x_24:
[----:B------:R-:W-:Y:S05]  /*17a0*/  BSYNC.RECONVERGENT B0 ;  /* 0x0000000000007941 */ /* 0x000fea0003800200 */
.L_x_23:
[----:B------:R-:W-:Y:S02]  /*17b0*/  UIADD3 UR6, UPT, UPT, UR42, 0x1, URZ ;  /* 0x000000012a067890 */ /* 0x000fe4000fffe0ff */
[----:B------:R-:W-:Y:S02]  /*17c0*/  ULEA UR24, UR42, UR4, 0xf ;  /* 0x000000042a187291 */ /* 0x000fe4000f8e78ff */
[----:B------:R-:W-:Y:S02]  /*17d0*/  UISETP.NE.AND UP0, UPT, UR6, 0x4, UPT ;  /* 0x000000040600788c */ /* 0x000fe4000bf05270 */
[----:B------:R-:W-:Y:S02]  /*17e0*/  UIADD3 UR40, UP1, UPT, UR22, 0x80, URZ ;  /* 0x0000008016287890 */ /* 0x000fe4000ff3e0ff */
[----:B------:R-:W-:Y:S02]  /*17f0*/  USEL UR9, URZ, 0x1, UP0 ;  /* 0x00000001ff097887 */ /* 0x000fe40008000000 */
[----:B------:R-:W-:-:S02]  /*1800*/  USEL UR6, UR6, URZ, UP0 ;  /* 0x000000ff06067287 */ /* 0x000fc40008000000 */
[----:B------:R-:W-:Y:S02]  /*1810*/  USHF.L.U32 UR34, UR21, 0x7, URZ ;  /* 0x0000000715227899 */ /* 0x000fe400080006ff */
[----:B------:R-:W-:Y:S01]  /*1820*/  ULEA UR8, UR6, UR4, 0x3 ;  /* 0x0000000406087291 */ /* 0x000fe2000f8e18ff */
[----:B------:R-:W-:Y:S01]  /*1830*/  LOP3.LUT R17, R17, UR9, RZ, 0x3c, !PT ;  /* 0x0000000911117c12 */ /* 0x000fe2000f8e3cff */
[----:B------:R-:W-:Y:S02]  /*1840*/  UIADD3 UR38, UP0, UPT, UR22, 0x180, URZ ;  /* 0x0000018016267890 */ /* 0x000fe4000ff1e0ff */
[----:B------:R-:W-:Y:S01]  /*1850*/  UIADD3.X UR41, UPT, UPT, URZ, UR23, URZ, UP1, !UPT ;  /* 0x00000017ff297290 */ /* 0x000fe20008ffe4ff */
[----:B-1----:R-:W-:Y:S01]  /*1860*/  SHF.L.U32 R2, R17, 0x1f, RZ ;  /* 0x0000001f11027819 */ /* 0x002fe200000006ff */
[----:B------:R-:W-:Y:S02]  /*1870*/  UIADD3 UR32, UPT, UPT, UR24, 0x6400, URZ ;  /* 0x0000640018207890 */ /* 0x000fe4000fffe0ff */
[----:B------:R-:W-:Y:S01]  /*1880*/  UIADD3 UR26, UPT, UPT, UR34, 0x40, URZ ;  /* 0x00000040221a7890 */ /* 0x000fe2000fffe0ff */
[----:B------:R1:W1:Y:S01]  /*1890*/  SYNCS.PHASECHK.TRANS64.TRYWAIT P0, [UR8+0x20], R2 ;  /* 0x00002002ff0075a7 */ /* 0x0002620008001108 */
[----:B------:R-:W-:-:S02]  /*18a0*/  ULEA UR8, UR42, UR4, 0xe ;  /* 0x000000042a087291 */ /* 0x000fc4000f8e70ff */
[----:B------:R-:W-:Y:S02]  /*18b0*/  UIADD3 UR24, UPT, UPT, UR24, 0xa400, URZ ;  /* 0x0000a40018187890 */ /* 0x000fe4000fffe0ff */
[----:B------:R-:W-:Y:S02]  /*18c0*/  UIADD3.X UR39, UPT, UPT, URZ, UR23, URZ, UP0, !UPT ;  /* 0x00000017ff277290 */ /* 0x000fe400087fe4ff */
[----:B------:R-:W-:Y:S02]  /*18d0*/  UIADD3 UR16, UPT, UPT, UR8, 0x26400, URZ ;  /* 0x0002640008107890 */ /* 0x000fe4000fffe0ff */
[----:B------:R-:W-:Y:S01]  /*18e0*/  UIADD3 UR8, UPT, UPT, UR8, 0x28400, URZ ;  /* 0x0002840008087890 */ /* 0x000fe2000fffe0ff */
[----:B------:R-:W-:Y:S01]  /*18f0*/  UMOV UR30, 0x0 ;  /* 0x00000000001e7882 */ /* 0x000fe20000000000 */
[----:B------:R-:W-:Y:S01]  /*1900*/  UMOV UR31, 0x10000000 ;  /* 0x10000000001f7882 */ /* 0x000fe20000000000 */
[----:B------:R-:W-:Y:S01]  /*1910*/  UMOV UR25, UR33 ;  /* 0x0000002100197c82 */ /* 0x000fe20008000000 */
[----:B------:R-:W-:Y:S01]  /*1920*/  UMOV UR27, UR35 ;  /* 0x00000023001b7c82 */ /* 0x000fe20008000000 */
[----:B------:R-:W-:Y:S01]  /*1930*/  UMOV UR28, UR36 ;  /* 0x00000024001c7c82 */ /* 0x000fe20008000000 */
[----:B------:R-:W-:Y:S01]  /*1940*/  UMOV UR17, UR33 ;  /* 0x0000002100117c82 */ /* 0x000fe20008000000 */
[----:B------:R-:W-:Y:S01]  /*1950*/  UMOV UR20, UR36 ;  /* 0x0000002400147c82 */ /* 0x000fe20008000000 */
[----:B------:R-:W-:Y:S01]  /*1960*/  UMOV UR18, UR34 ;  /* 0x0000002200127c82 */ /* 0x000fe20008000000 */
[----:B------:R1:W-:Y:S01]  /*1970*/  UTMALDG.3D [UR32], [UR40], desc[UR30] ;  /* 0x00001e20280075b4 */ /* 0x0003e20008011000 */
[----:B------:R-:W-:Y:S01]  /*1980*/  UMOV UR11, UR19 ;  /* 0x00000013000b7c82 */ /* 0x000fe20008000000 */
[----:B------:R-:W-:Y:S01]  /*1990*/  UMOV UR12, UR36 ;  /* 0x00000024000c7c82 */ /* 0x000fe20008000000 */
[----:B------:R-:W-:Y:S01]  /*19a0*/  UMOV UR9, UR33 ;  /* 0x0000002100097c82 */ /* 0x000fe20008000000 */
[----:B------:R-:W-:Y:S01]  /*19b0*/  UMOV UR10, UR26 ;  /* 0x0000001a000a7c82 */ /* 0x000fe20008000000 */
[----:B------:R-:W-:Y:S01]  /*19c0*/  UIADD3 UR21, UPT, UPT, UR21, 0x1, URZ ;  /* 0x0000000115157890 */ /* 0x000fe2000fffe0ff */
[----:B------:R-:W-:Y:S01]  /*19d0*/  UMOV UR29, UR5 ;  /* 0x00000005001d7c82 */ /* 0x000fe20008000000 */
[----:B------:R1:W-:Y:S02]  /*19e0*/  UTMALDG.3D [UR24], [UR40], desc[UR30] ;  /* 0x00001e18280075b4 */ /* 0x0003e40008011000 */
[----:B------:R-:W-:Y:S01]  /*19f0*/  UISETP.NE.AND UP0, UPT, UR21, UR5, UPT ;  /* 0x000000051500728c */ /* 0x000fe2000bf05270 */
[----:B------:R-:W-:Y:S01]  /*1a00*/  UMOV UR42, UR6 ;  /* 0x00000006002a7c82 */ /* 0x000fe20008000000 */
[----:B------:R1:W-:Y:S01]  /*1a10*/  UTMALDG.3D [UR16], [UR38], desc[UR30] ;  /* 0x00001e10260075b4 */ /* 0x0003e20008011000 */
[----:B------:R1:W-:Y:S06]  /*1a20*/  UTMALDG.3D [UR8], [UR38], desc[UR30] ;  /* 0x00001e08260075b4 */ /* 0x0003ec0008011000 */
[----:B------:R-:W-:Y:S05]  /*1a30*/  BRA.U UP0, `(.L_x_25) ;  /* 0xfffffffd00307547 */ /* 0x000fea000b83ffff */
.L_x_20:
[----:B-1----:R-:W-:Y:S01]  /*1a40*/  ULEA UR8, UR6, UR4, 0x3 ;  /* 0x0000000406087291 */ /* 0x002fe2000f8e18ff */
[----:B------:R-:W-:Y:S01]  /*1a50*/  SHF.L.U32 R2, R17, 0x1f, RZ ;  /* 0x0000001f11027819 */ /* 0x000fe200000006ff */
[----:B------:R-:W-:Y:S01]  /*1a60*/  @!P1 SYNCS.ARRIVE.TRANS64.A1T0 RZ, [UR4+0x78], RZ ;  /* 0x000078ffffff99a7 */ /* 0x000fe20008100004 */
[----:B------:R-:W-:-:S06]  /*1a70*/  UISETP.GT.AND UP0, UPT, UR15, UR14, UPT ;  /* 0x0000000e0f00728c */ /* 0x000fcc000bf04270 */
[----:B--2---:R1:W2:Y:S03]  /*1a80*/  SYNCS.PHASECHK.TRANS64.TRYWAIT P0, [UR8+0x20], R2 ;  /* 0x00002002ff0075a7 */ /* 0x0042a60008001108 */
[----:B------:R-:W-:Y:S05]  /*1a90*/  BRA.U !UP0, `(.L_x_26) ;  /* 0x0000000108d47547 */ /* 0x000fea000b800000 */
[----:B------:R-:W-:Y:S01]  /*1aa0*/  UIADD3 UR21, UPT, UPT, UR7, UR29, URZ ;  /* 0x0000001d07157290 */ /* 0x000fe2000fffe0ff */
[----:B------:R-:W-:-:S11]  /*1ab0*/  UMOV UR42, UR6 ;  /* 0x00000006002a7c82 */ /* 0x000fd60008000000 */
.L_x_31:
[----:B-1----:R-:W-:Y:S01]  /*1ac0*/  ULEA UR33, UR42, UR4, 0x3 ;  /* 0x000000042a217291 */ /* 0x002fe2000f8e18ff */
[----:B--2---:R-:W-:Y:S01]  /*1ad0*/  @!P5 MOV R3, 0xc000 ;  /* 0x0000c0000003d802 */ /* 0x004fe20000000f00 */
[----:B--2---:R-:W-:Y:S10]  /*1ae0*/  @P0 BRA `(.L_x_27) ;  /* 0x00000000000c0947 */ /* 0x004ff40003800000 */
[----:B------:R-:W-:-:S04]  /*1af0*/  SHF.L.U32 R4, R17, 0x1f, RZ ;  /* 0x0000001f11047819 */ /* 0x000fc800000006ff */
[----:B------:R-:W2:Y:S02]  /*1b00*/  SYNCS.PHASECHK.TRANS64.TRYWAIT P0, [UR33+0x20], R4 ;  /* 0x00002004ff0075a7 */ /* 0x000ea40008001121 */
[----:B--2---:R-:W-:Y:S05]  /*1b10*/  @!P0 BRA `(.L_x_28) ;  /* 0x0000005c00488947 */ /* 0x004fea0003800000 */
.L_x_27:
[----:B------:R2:W-:Y:S01]  /*1b20*/  @!P5 SYNCS.ARRIVE.TRANS64 RZ, [UR33], R3 ;  /* 0x00000003ffffd9a7 */ /* 0x0005e20008000021 */
[----:B------:R-:W-:Y:S04]  /*1b30*/  BSSY.RECONVERGENT B0, `(.L_x_29) ;  /* 0x0000003000007945 */ /* 0x000fe80003800200 */
[----:B------:R-:W-:Y:S05]  /*1b40*/  @P4 BRA `(.L_x_30) ;  /* 0x0000000000044947 */ /* 0x000fea0003800000 */
[----:B------:R-:W-:Y:S05]  /*1b50*/  BPT.TRAP 0x1 ;  /* 0x000000040000795c */ /* 0x000fea0000300000 */
.L_x_30:
[----:B------:R-:W-:Y:S05]  /*1b60*/  BSYNC.RECONVERGENT B0 ;  /* 0x0000000000007941 */ /* 0x000fea0003800200 */
.L_x_29:
        /* <DEDUP_REMOVED lines=32> */
[----:B------:R-:W-:Y:S01]  /*1d70*/  UMOV UR10, UR26 ;  /* 0x0000001a000a7c82 */ /* 0x000fe20008000000 */
[----:B------:R-:W-:Y:S01]  /*1d80*/  UIADD3 UR29, UPT, UPT, UR29, 0x1, URZ ;  /* 0x000000011d1d7890 */ /* 0x000fe2000fffe0ff */
[----:B------:R1:W-:Y:S01]  /*1d90*/  UTMALDG.3D [UR24], [UR40], desc[UR30] ;  /* 0x00001e18280075b4 */ /* 0x0003e20008011000 */
[----:B------:R-:W-:-:S02]  /*1da0*/  UMOV UR42, UR6 ;  /* 0x00000006002a7c82 */ /* 0x000fc40008000000 */
[----:B------:R-:W-:Y:S01]  /*1db0*/  UISETP.NE.AND UP0, UPT, UR29, UR21, UPT ;  /* 0x000000151d00728c */ /* 0x000fe2000bf05270 */
[----:B------:R1:W-:Y:S01]  /*1dc0*/  UTMALDG.3D [UR16], [UR38], desc[UR30] ;  /* 0x00001e10260075b4 */ /* 0x0003e20008011000 */
[----:B------:R1:W-:Y:S07]  /*1dd0*/  UTMALDG.3D [UR8], [UR38], desc[UR30] ;  /* 0x00001e08260075b4 */ /* 0x0003ee0008011000 */
[----:B------:R-:W-:Y:S05]  /*1de0*/  BRA.U UP0, `(.L_x_31) ;  /* 0xfffffffd00347547 */ /* 0x000fea000b83ffff */
.L_x_26:
[C---:B-1----:R-:W-:Y:S01]  /*1df0*/  LEA R2, R16.reuse, UR4, 0x3 ;  /* 0x0000000410027c11 */ /* 0x042fe2000f8e18ff */
[----:B------:R-:W-:Y:S01]  /*1e00*/  NOP ;  /* 0x0000000000007918 */ /* 0x000fe20000000000 */
[----:B--2---:R-:W-:Y:S02]  /*1e10*/  SHF.L.U32 R3, R13, 0x1f, RZ ;  /* 0x0000001f0d037819 */ /* 0x004fe400000006ff */
[----:B------:R-:W-:Y:S02]  /*1e20*/  LEA R4, R16, UR4, 0x4 ;  /* 0x0000000410047c11 */ /* 0x000fe4000f8e20ff */
[----:B------:R-:W1:Y:S02]  /*1e30*/  SYNCS.PHASECHK.TRANS64.TRYWAIT P0, [R2+URZ+0x80], R3 ;  /* 0x00008003020075a7 */ /* 0x000e6400080011ff */
[----:B-1----:R-:W-:Y:S05]  /*1e40*/  @!P0 BRA `(.L_x_32) ;  /* 0x0000005800948947 */ /* 0x002fea0003800000 */
.L_x_118:
[----:B------:R-:W2:Y:S01]  /*1e50*/  LDS.128 R4, [R4+0x110] ;  /* 0x0001100004047984 */ /* 0x000ea20000000c00 */
[----:B---3--:R-:W-:Y:S01]  /*1e60*/  ISETP.GE.AND P0, PT, R40, 0x1, PT ;  /* 0x000000012800780c */ /* 0x008fe20003f06270 */
[----:B-1----:R-:W-:Y:S01]  /*1e70*/  VIADD R2, R2, 0x90 ;  /* 0x0000009002027836 */ /* 0x002fe20000000000 */
[----:B------:R-:W-:Y:S01]  /*1e80*/  @!PT LDS RZ, [RZ] ;  /* 0x00000000fffff984 */ /* 0x000fe20000000800 */
[----:B------:R-:W-:Y:S01]  /*1e90*/  @!PT LDS RZ, [RZ] ;  /* 0x00000000fffff984 */ /* 0x000fe20000000800 */
[----:B------:R-:W-:Y:S01]  /*1ea0*/  @!PT LDS RZ, [RZ] ;  /* 0x00000000fffff984 */ /* 0x000fe20000000800 */
[----:B------:R-:W-:Y:S01]  /*1eb0*/  @!PT LDS RZ, [RZ] ;  /* 0x00000000fffff984 */ /* 0x000fe20000000800 */
[----:B------:R1:W-:Y:S06]  /*1ec0*/  MEMBAR.ALL.CTA ;  /* 0x0000000000007992 */ /* 0x0003ec0000008000 */
[----:B-1----:R-:W1:Y:S01]  /*1ed0*/  FENCE.VIEW.ASYNC.S ;  /* 0x00000000000073c6 */ /* 0x002e620000000000 */
[----:B------:R-:W-:-:S04]  /*1ee0*/  PRMT R2, RZ, 0x654, R2 ;  /* 0x00000654ff027816 */ /* 0x000fc80000000002 */
[----:B-1----:R1:W-:Y:S01]  /*1ef0*/  SYNCS.ARRIVE.TRANS64.RED.A1T0 RZ, [R2+URZ], RZ ;  /* 0x000000ff02ff79a7 */ /* 0x0023e200081004ff */
[----:B--2---:R-:W-:-:S13]  /*1f00*/  LOP3.LUT P2, RZ, R6, 0x1, RZ, 0xc0, !PT ;  /* 0x0000000106ff7812 */ /* 0x004fda000784c0ff */
[----:B------:R-:W-:Y:S01]  /*1f10*/  @P2 SHF.R.U32.HI R3, RZ, 0x10, R5 ;  /* 0x00000010ff032819 */ /* 0x000fe20000011605 */
[----:B------:R-:W-:Y:S01]  /*1f20*/  VOTEU.ANY UP0, P2 ;  /* 0x0000000000ff7886 */ /* 0x000fe20001000100 */
[----:B------:R-:W-:Y:S02]  /*1f30*/  @P2 MOV R10, R4 ;  /* 0x00000004000a2202 */ /* 0x000fe40000000f00 */
[----:B------:R-:W-:Y:S02]  /*1f40*/  @P2 R2UR.BROADCAST UR8, R3 ;  /* 0x00000000030822ca */ /* 0x000fe400008e0000 */
[----:B------:R-:W-:-:S11]  /*1f50*/  @P2 LOP3.LUT R9, R5, 0xffff, RZ, 0xc0, !PT ;  /* 0x0000ffff05092812 */ /* 0x000fd600078ec0ff */
[----:B------:R-:W-:Y:S01]  /*1f60*/  @UP0 UMOV UR36, UR8 ;  /* 0x0000000800240c82 */ /* 0x000fe20008000000 */
[----:B-1----:R-:W-:Y:S05]  /*1f70*/  @!P0 BRA `(.L_x_33) ;  /* 0x0000000000b88947 */ /* 0x002fea0003800000 */
[----:B------:R-:W4:Y:S01]  /*1f80*/  LDC.64 R4, c[0x0][0xb18] ;  /* 0x0002c600ff047b82 */ /* 0x000f220000000a00 */
[----:B------:R-:W-:-:S07]  /*1f90*/  ISETP.NE.AND P3, PT, R40, 0x1, PT ;  /* 0x000000012800780c */ /* 0x000fce0003f65270 */
[----:B------:R-:W1:Y:S08]  /*1fa0*/  LDC.64 R6, c[0x0][0xb10] ;  /* 0x0002c400ff067b82 */ /* 0x000e700000000a00 */
[----:B------:R-:W2:Y:S08]  /*1fb0*/  LDC R14, c[0x0][0xb20] ;  /* 0x0002c800ff0e7b82 */ /* 0x000eb00000000800 */
[----:B------:R-:W3:Y:S01]  /*1fc0*/  LDC R15, c[0x0][0xb0c] ;  /* 0x0002c300ff0f7b82 */ /* 0x000ee20000000800 */
[----:B----4-:R-:W-:Y:S01]  /*1fd0*/  IMAD.HI.U32 R19, R0, R5, RZ ;  /* 0x0000000500137227 */ /* 0x010fe200078e00ff */
[----:B------:R-:W-:-:S03]  /*1fe0*/  ISETP.NE.AND P0, PT, R4, 0x1, PT ;  /* 0x000000010400780c */ /* 0x000fc60003f05270 */
[----:B------:R-:W-:-:S03]  /*1ff0*/  IMAD.HI.U32 R5, R9, R5, RZ ;  /* 0x0000000509057227 */ /* 0x000fc600078e00ff */
[----:B------:R-:W4:Y:S01]  /*2000*/  LDC.64 R2, c[0x0][0xb28] ;  /* 0x0002ca00ff027b82 */ /* 0x000f220000000a00 */
[----:B-1----:R-:W-:-:S04]  /*2010*/  IMAD.HI.U32 R20, R8, R6, RZ ;  /* 0x0000000608147227 */ /* 0x002fc800078e00ff */
[----:B------:R-:W-:Y:S01]  /*2020*/  IMAD.HI.U32 R21, R10, R6, RZ ;  /* 0x000000060a157227 */ /* 0x000fe200078e00ff */
[----:B------:R-:W-:Y:S02]  /*2030*/  SHF.R.U32.HI R20, RZ, R7, R20 ;  /* 0x00000007ff147219 */ /* 0x000fe40000011614 */
[-C--:B--2---:R-:W-:Y:S02]  /*2040*/  SHF.R.U32.HI R19, RZ, R14.reuse, R19 ;  /* 0x0000000eff137219 */ /* 0x084fe40000011613 */
[----:B------:R-:W-:Y:S02]  /*2050*/  SHF.R.U32.HI R5, RZ, R14, R5 ;  /* 0x0000000eff057219 */ /* 0x000fe40000011605 */
[----:B------:R-:W-:Y:S02]  /*2060*/  SEL R19, R0, R19, !P0 ;  /* 0x0000001300137207 */ /* 0x000fe40004000000 */
[----:B------:R-:W-:Y:S02]  /*2070*/  SHF.R.U32.HI R21, RZ, R7, R21 ;  /* 0x00000007ff157219 */ /* 0x000fe40000011615 */
[----:B---3--:R-:W-:-:S02]  /*2080*/  ISETP.NE.AND P1, PT, R15, 0x1, PT ;  /* 0x000000010f00780c */ /* 0x008fc40003f25270 */
[----:B------:R-:W-:Y:S02]  /*2090*/  SEL R5, R9, R5, !P0 ;  /* 0x0000000509057207 */ /* 0x000fe40004000000 */
[----:B------:R-:W-:Y:S02]  /*20a0*/  SEL R20, R8, R20, !P1 ;  /* 0x0000001408147207 */ /* 0x000fe40004800000 */
[----:B------:R-:W-:Y:S01]  /*20b0*/  SEL R21, R10, R21, !P1 ;  /* 0x000000150a157207 */ /* 0x000fe20004800000 */
[----:B----4-:R-:W-:-:S04]  /*20c0*/  IMAD.HI.U32 R18, R19, R2, RZ ;  /* 0x0000000213127227 */ /* 0x010fc800078e00ff */
        /* <DEDUP_REMOVED lines=10> */
[----:B------:R-:W-:-:S04]  /*2170*/  @!P0 IMAD.HI.U32 R7, R21, R2, RZ ;  /* 0x0000000215078227 */ /* 0x000fc800078e00ff */
[----:B------:R-:W-:Y:S01]  /*2180*/  IMAD.MOV R2, RZ, RZ, -R6 ;  /* 0x000000ffff027224 */ /* 0x000fe200078e0a06 */
[----:B------:R-:W-:Y:S02]  /*2190*/  @!P0 SHF.R.U32.HI R3, RZ, R3, R7 ;  /* 0x00000003ff038219 */ /* 0x000fe40000011607 */
[----:B------:R-:W-:Y:S01]  /*21a0*/  IADD3 R7, PT, PT, -R5, RZ, RZ ;  /* 0x000000ff05077210 */ /* 0x000fe20007ffe1ff */
[----:B------:R-:W-:Y:S01]  /*21b0*/  IMAD R2, R40, R2, R5 ;  /* 0x0000000228027224 */ /* 0x000fe200078e0205 */
        /* <DEDUP_REMOVED lines=10> */
.L_x_33:
[----:B------:R-:W1:Y:S02]  /*2260*/  LDCU UR8, c[0x0][0xb30] ;  /* 0x00016600ff0877ac */ /* 0x000e640008000800 */
[----:B-1----:R-:W-:-:S09]  /*2270*/  UISETP.NE.AND UP0, UPT, UR8, 0x1, UPT ;  /* 0x000000010800788c */ /* 0x002fd2000bf05270 */
[----:B------:R-:W-:Y:S05]  /*2280*/  BRA.U UP0, `(.L_x_34) ;  /* 0x0000000100407547 */ /* 0x000fea000b800000 */
[----:B------:R-:W1:Y:S08]  /*2290*/  LDC.64 R4, c[0x0][0xb10] ;  /* 0x0002c400ff047b82 */ /* 0x000e700000000a00 */
[----:B------:R-:W2:Y:S08]  /*22a0*/  LDC.64 R2, c[0x0][0xb18] ;  /* 0x0002c600ff027b82 */ /* 0x000eb00000000a00 */
[----:B------:R-:W3:Y:S08]  /*22b0*/  LDC R6, c[0x0][0xb20] ;  /* 0x0002c800ff067b82 */ /* 0x000ef00000000800 */
[----:B------:R-:W4:Y:S01]  /*22c0*/  LDC R7, c[0x0][0xb0c] ;  /* 0x0002c300ff077b82 */ /* 0x000f220000000800 */
[----:B-1----:R-:W-:-:S05]  /*22d0*/  IMAD.HI.U32 R4, R10, R4, RZ ;  /* 0x000000040a047227 */ /* 0x002fca00078e00ff */
[----:B------:R-:W-:Y:S01]  /*22e0*/  SHF.R.U32.HI R4, RZ, R5, R4 ;  /* 0x00000005ff047219 */ /* 0x000fe20000011604 */
[----:B--2---:R-:W-:Y:S01]  /*22f0*/  IMAD.HI.U32 R3, R9, R3, RZ ;  /* 0x0000000309037227 */ /* 0x004fe200078e00ff */
[----:B------:R-:W-:-:S04]  /*2300*/  ISETP.NE.AND P0, PT, R2, 0x1, PT ;  /* 0x000000010200780c */ /* 0x000fc80003f05270 */
[----:B---3--:R-:W-:-:S04]  /*2310*/  SHF.R.U32.HI R3, RZ, R6, R3 ;  /* 0x00000006ff037219 */ /* 0x008fc80000011603 */
[----:B------:R-:W-:Y:S02]  /*2320*/  SEL R3, R9, R3, !P0 ;  /* 0x0000000309037207 */ /* 0x000fe40004000000 */
[----:B----4-:R-:W-:-:S04]  /*2330*/  ISETP.NE.AND P1, PT, R7, 0x1, PT ;  /* 0x000000010700780c */ /* 0x010fc80003f25270 */
[----:B------:R-:W-:-:S05]  /*2340*/  SEL R4, R10, R4, !P1 ;  /* 0x000000040a047207 */ /* 0x000fca0004800000 */
[----:B------:R-:W-:Y:S02]  /*2350*/  IMAD.IADD R5, R3, 0x1, -R4 ;  /* 0x0000000103057824 */ /* 0x000fe400078e0a04 */
[----:B------:R-:W-:Y:S02]  /*2360*/  IMAD.IADD R3, R4, 0x1, -R3 ;  /* 0x0000000104037824 */ /* 0x000fe400078e0a03 */
[----:B------:R-:W-:Y:S02]  /*2370*/  IMAD R10, R5, R7, R10 ;  /* 0x00000007050a7224 */ /* 0x000fe400078e020a */
[----:B------:R-:W-:-:S07]  /*2380*/  IMAD R9, R3, R2, R9 ;  /* 0x0000000203097224 */ /* 0x000fce00078e0209 */
.L_x_34:
[----:B------:R-:W-:Y:S01]  /*2390*/  VIADD R16, R16, 0x1 ;  /* 0x0000000110107836 */ /* 0x000fe20000000000 */
[----:B------:R-:W-:Y:S01]  /*23a0*/  PLOP3.LUT P1, PT, PT, PT, PT, 0x80, 0x8 ;  /* 0x000000000008781c */ /* 0x000fe20003f2f070 */
[----:B------:R-:W-:Y:S02]  /*23b0*/  IMAD.IADD R15, R10, 0x1, R87 ;  /* 0x000000010a0f7824 */ /* 0x000fe400078e0257 */
[----:B------:R-:W-:Y:S01]  /*23c0*/  IMAD.IADD R14, R9, 0x1, R86 ;  /* 0x00000001090e7824 */ /* 0x000fe200078e0256 */
[----:B------:R-:W-:-:S04]  /*23d0*/  ISETP.NE.AND P0, PT, R16, 0x2, PT ;  /* 0x000000021000780c */ /* 0x000fc80003f05270 */
[----:B------:R-:W-:Y:S02]  /*23e0*/  SEL R2, RZ, 0x1, P0 ;  /* 0x00000001ff027807 */ /* 0x000fe40000000000 */
[----:B------:R-:W-:Y:S02]  /*23f0*/  SEL R16, R16, RZ, P0 ;  /* 0x000000ff10107207 */ /* 0x000fe40000000000 */
[----:B------:R-:W-:Y:S01]  /*2400*/  LOP3.LUT R13, R13, R2, RZ, 0x3c, !PT ;  /* 0x000000020d0d7212 */ /* 0x000fe200078e3cff */
[----:B------:R-:W-:Y:S06]  /*2410*/  @P2 BRA `(.L_x_35) ;  /* 0xfffffff000402947 */ /* 0x000fec000383ffff */
[----:B------:R-:W-:Y:S01]  /*2420*/  UIADD3 UR4, UPT, UPT, UR4, 0x20, URZ ;  /* 0x0000002004047890 */ /* 0x000fe2000fffe0ff */
[----:B------:R-:W-:-:S03]  /*2430*/  SHF.L.U32 R2, R17, 0x1f, RZ ;  /* 0x0000001f11027819 */ /* 0x000fc600000006ff */
[----:B------:R-:W-:-:S09]  /*2440*/  ULEA UR5, UR6, UR4, 0x3 ;  /* 0x0000000406057291 */ /* 0x000fd2000f8e18ff */
[----:B------:R-:W1:Y:S02]  /*2450*/  SYNCS.PHASECHK.TRANS64.TRYWAIT P0, [UR5], R2 ;  /* 0x00000002ff0075a7 */ /* 0x000e640008001105 */
[----:B-1----:R-:W-:Y:S05]  /*2460*/  @!P0 BRA `(.L_x_36) ;  /* 0x0000005400208947 */ /* 0x002fea0003800000 */
.L_x_120:
[----:B------:R-:W-:-:S04]  /*2470*/  UIADD3 UR6, UPT, UPT, UR6, 0x1, URZ ;  /* 0x0000000106067890 */ /* 0x000fc8000fffe0ff */
[----:B------:R-:W-:-:S04]  /*2480*/  UISETP.NE.AND UP0, UPT, UR6, 0x4, UPT ;  /* 0x000000040600788c */ /* 0x000fc8000bf05270 */
[----:B------:R-:W-:Y:S02]  /*2490*/  USEL UR7, URZ, 0x1, UP0 ;  /* 0x00000001ff077887 */ /* 0x000fe40008000000 */
[----:B------:R-:W-:-:S04]  /*24a0*/  USEL UR6, UR6, URZ, UP0 ;  /* 0x000000ff06067287 */ /* 0x000fc80008000000 */
[----:B------:R-:W-:Y:S01]  /*24b0*/  ULEA UR5, UR6, UR4, 0x3 ;  /* 0x0000000406057291 */ /* 0x000fe2000f8e18ff */
[----:B-1----:R-:W-:-:S04]  /*24c0*/  LOP3.LUT R2, R17, UR7, RZ, 0x3c, !PT ;  /* 0x0000000711027c12 */ /* 0x002fc8000f8e3cff */
[----:B------:R-:W-:-:S04]  /*24d0*/  SHF.L.U32 R3, R2, 0x1f, RZ ;  /* 0x0000001f02037819 */ /* 0x000fc800000006ff */
[----:B------:R-:W1:Y:S02]  /*24e0*/  SYNCS.PHASECHK.TRANS64.TRYWAIT P0, [UR5], R3 ;  /* 0x00000003ff0075a7 */ /* 0x000e640008001105 */
[----:B-1----:R-:W-:Y:S05]  /*24f0*/  @!P0 BRA `(.L_x_37) ;  /* 0x0000005400148947 */ /* 0x002fea0003800000 */
.L_x_122:
[----:B------:R-:W-:-:S04]  /*2500*/  UIADD3 UR6, UPT, UPT, UR6, 0x1, URZ ;  /* 0x0000000106067890 */ /* 0x000fc8000fffe0ff */
[----:B------:R-:W-:-:S04]  /*2510*/  UISETP.NE.AND UP0, UPT, UR6, 0x4, UPT ;  /* 0x000000040600788c */ /* 0x000fc8000bf05270 */
[----:B------:R-:W-:Y:S02]  /*2520*/  USEL UR7, URZ, 0x1, UP0 ;  /* 0x00000001ff077887 */ /* 0x000fe40008000000 */
[----:B------:R-:W-:-:S04]  /*2530*/  USEL UR6, UR6, URZ, UP0 ;  /* 0x000000ff06067287 */ /* 0x000fc80008000000 */
[----:B------:R-:W-:Y:S01]  /*2540*/  ULEA UR5, UR6, UR4, 0x3 ;  /* 0x0000000406057291 */ /* 0x000fe2000f8e18ff */
[----:B------:R-:W-:-:S04]  /*2550*/  LOP3.LUT R2, R2, UR7, RZ, 0x3c, !PT ;  /* 0x0000000702027c12 */ /* 0x000fc8000f8e3cff */
[----:B-1----:R-:W-:-:S04]  /*2560*/  SHF.L.U32 R3, R2, 0x1f, RZ ;  /* 0x0000001f02037819 */ /* 0x002fc800000006ff */
[----:B------:R-:W1:Y:S02]  /*2570*/  SYNCS.PHASECHK.TRANS64.TRYWAIT P0, [UR5], R3 ;  /* 0x00000003ff0075a7 */ /* 0x000e640008001105 */
[----:B-1----:R-:W-:Y:S05]  /*2580*/  @!P0 BRA `(.L_x_38) ;  /* 0x0000005400088947 */ /* 0x002fea0003800000 */
.L_x_124:
[----:B------:R-:W-:-:S04]  /*2590*/  UIADD3 UR6, UPT, UPT, UR6, 0x1, URZ ;  /* 0x0000000106067890 */ /* 0x000fc8000fffe0ff */
[----:B------:R-:W-:-:S04]  /*25a0*/  UISETP.NE.AND UP0, UPT, UR6, 0x4, UPT ;  /* 0x000000040600788c */ /* 0x000fc8000bf05270 */
[----:B------:R-:W-:Y:S02]  /*25b0*/  USEL UR5, URZ, 0x1, UP0 ;  /* 0x00000001ff057887 */ /* 0x000fe40008000000 */
[----:B------:R-:W-:-:S04]  /*25c0*/  USEL UR6, UR6, URZ, UP0 ;  /* 0x000000ff06067287 */ /* 0x000fc80008000000 */
[----:B------:R-:W-:Y:S01]  /*25d0*/  ULEA UR6, UR6, UR4, 0x3 ;  /* 0x0000000406067291 */ /* 0x000fe2000f8e18ff */
[----:B------:R-:W-:-:S04]  /*25e0*/  LOP3.LUT R2, R2, UR5, RZ, 0x3c, !PT ;  /* 0x0000000502027c12 */ /* 0x000fc8000f8e3cff */
[----:B------:R-:W-:Y:S01]  /*25f0*/  SHF.L.U32 R2, R2, 0x1f, RZ ;  /* 0x0000001f02027819 */ /* 0x000fe200000006ff */
[----:B-1--4-:R-:W-:-:S07]  /*2600*/  IMAD.U32 R0, RZ, RZ, UR6 ;  /* 0x00000006ff007e24 */ /* 0x012fce000f8e00ff */
.L_x_39:
[----:B-1----:R1:W2:Y:S02]  /*2610*/  SYNCS.PHASECHK.TRANS64.TRYWAIT P0, [R0+URZ], R2 ;  /* 0x00000002000075a7 */ /* 0x0022a400080011ff */
[----:B--2---:R-:W-:Y:S05]  /*2620*/  @!P0 NANOSLEEP.SYNCS 0x989680 ;  /* 0x009896800000895d */ /* 0x004fea0003900000 */
[----:B------:R-:W2:Y:S02]  /*2630*/  @!P0 SYNCS.PHASECHK.TRANS64 P0, [R0+URZ], R2 ;  /* 0x00000002000085a7 */ /* 0x000ea400080010ff */
[----:B--2---:R-:W-:Y:S05]  /*2640*/  @P0 EXIT ;  /* 0x000000000000094d */ /* 0x004fea0003800000 */
[----:B------:R-:W-:Y:S05]  /*2650*/  BRA `(.L_x_39) ;  /* 0xfffffffc00ec7947 */ /* 0x000fea000383ffff */
.L_x_17:
[----:B------:R-:W-:-:S04]  /*2660*/  UISETP.NE.AND UP1, UPT, UR37, URZ, UPT ;  /* 0x000000ff2500728c */ /* 0x000fc8000bf25270 */
[----:B------:R-:W-:-:S09]  /*2670*/  UISETP.NE.OR UP1, UPT, UR8, 0x1, UP1 ;  /* 0x000000010800788c */ /* 0x000fd20008f25670 */
[----:B------:R-:W-:Y:S05]  /*2680*/  BRA.U UP1, `(.L_x_40) ;  /* 0x0000000501487547 */ /* 0x000fea000b800000 */
[----:B------:R-:W-:Y:S01]  /*2690*/  ISETP.NE.AND P2, PT, R2, RZ, PT ;  /* 0x000000ff0200720c */ /* 0x000fe20003f45270 */
[----:B------:R-:W-:Y:S01]  /*26a0*/  IMAD.MOV.U32 R12, RZ, RZ, 0x1 ;  /* 0x00000001ff0c7424 */ /* 0x000fe200078e00ff */
[----:B------:R-:W-:Y:S02]  /*26b0*/  CS2R R10, SRZ ;  /* 0x00000000000a7805 */ /* 0x000fe4000001ff00 */
[----:B------:R-:W-:Y:S01]  /*26c0*/  CS2R R8, SRZ ;  /* 0x0000000000087805 */ /* 0x000fe2000001ff00 */
[----:B------:R-:W-:Y:S01]  /*26d0*/  UMOV UR4, 0x400 ;  /* 0x0000040000047882 */ /* 0x000fe20000000000 */
[----:B------:R-:W-:Y:S01]  /*26e0*/  UMOV UR6, URZ ;  /* 0x000000ff00067c82 */ /* 0x000fe20008000000 */
[----:B------:R-:W-:-:S12]  /*26f0*/  ULEA UR37, UR37, UR4, 0x18 ;  /* 0x0000000425257291 */ /* 0x000fd8000f8ec0ff */
.L_x_44:
[----:B------:R-:W-:Y:S02]  /*2700*/  LEA R0, R8, UR37, 0x3 ;  /* 0x0000002508007c11 */ /* 0x000fe4000f8e18ff */
[----:B------:R-:W-:-:S03]  /*2710*/  SHF.L.U32 R4, R9, 0x1f, RZ ;  /* 0x0000001f09047819 */ /* 0x000fc600000006ff */
[----:B------:R-:W-:Y:S01]  /*2720*/  VIADD R5, R0, 0xf0 ;  /* 0x000000f000057836 */ /* 0x000fe20000000000 */
[----:B------:R-:W1:Y:S02]  /*2730*/  SYNCS.PHASECHK.TRANS64.TRYWAIT P0, [R0+URZ+0xe0], R4 ;  /* 0x0000e004000075a7 */ /* 0x000e6400080011ff */
[----:B-1----:R-:W-:Y:S05]  /*2740*/  @!P0 BRA `(.L_x_41) ;  /* 0x0000005000b08947 */ /* 0x002fea0003800000 */
.L_x_125:
[----:B------:R-:W-:Y:S01]  /*2750*/  ULEA UR5, UR6, UR37, 0x3 ;  /* 0x0000002506057291 */ /* 0x000fe2000f8e18ff */
[----:B-1----:R-:W-:Y:S01]  /*2760*/  PRMT R0, RZ, 0x654, R5 ;  /* 0x00000654ff007816 */ /* 0x002fe20000000005 */
[----:B------:R-:W-:Y:S01]  /*2770*/  @!P2 IMAD.MOV.U32 R4, RZ, RZ, 0x10 ;  /* 0x00000010ff04a424 */ /* 0x000fe200078e00ff */
[----:B------:R-:W-:Y:S01]  /*2780*/  SHF.L.U32 R5, R12, 0x1f, RZ ;  /* 0x0000001f0c057819 */ /* 0x000fe200000006ff */
[----:B------:R-:W-:Y:S01]  /*2790*/  UIADD3 UR4, UPT, UPT, UR5, 0x80, URZ ;  /* 0x0000008005047890 */ /* 0x000fe2000fffe0ff */
[----:B------:R1:W-:Y:S05]  /*27a0*/  SYNCS.ARRIVE.TRANS64.RED.A1T0 RZ, [R0+URZ], RZ ;  /* 0x000000ff00ff79a7 */ /* 0x0003ea00081004ff */
[----:B------:R-:W-:Y:S01]  /*27b0*/  IMAD.U32 R6, RZ, RZ, UR4 ;  /* 0x00000004ff067e24 */ /* 0x000fe2000f8e00ff */
[----:B------:R-:W2:Y:S04]  /*27c0*/  SYNCS.PHASECHK.TRANS64.TRYWAIT P0, [UR5+0x90], R5 ;  /* 0x00009005ff0075a7 */ /* 0x000ea80008001105 */
[----:B------:R-:W-:Y:S01]  /*27d0*/  PRMT R6, R2, 0x654, R6 ;  /* 0x0000065402067816 */ /* 0x000fe20000000006 */
[----:B-12---:R-:W-:Y:S06]  /*27e0*/  @!P0 BRA `(.L_x_42) ;  /* 0x00000050009c8947 */ /* 0x006fec0003800000 */
.L_x_127:
[----:B------:R-:W-:Y:S01]  /*27f0*/  ULEA UR4, UR6, UR37, 0x4 ;  /* 0x0000002506047291 */ /* 0x000fe2000f8e20ff */
[----:B------:R-:W-:Y:S01]  /*2800*/  SEL R3, R6, R3, !P2 ;  /* 0x0000000306037207 */ /* 0x000fe20005000000 */
[----:B------:R-:W-:Y:S01]  /*2810*/  UIADD3 UR5, UPT, UPT, UR5, 0x80, URZ ;  /* 0x0000008005057890 */ /* 0x000fe2000fffe0ff */
[----:B-1----:R-:W-:Y:S01]  /*2820*/  LEA R0, R11, UR37, 0x3 ;  /* 0x000000250b007c11 */ /* 0x002fe2000f8e18ff */
[----:B------:R-:W-:Y:S01]  /*2830*/  UIADD3 UR4, UPT, UPT, UR4, 0x110, URZ ;  /* 0x0000011004047890 */ /* 0x000fe2000fffe0ff */
[----:B------:R1:W-:Y:S01]  /*2840*/  @!P2 SYNCS.ARRIVE.TRANS64.RED RZ, [R3+URZ], R4 ;  /* 0x0000000403ffa9a7 */ /* 0x0003e200080004ff */
[----:B------:R-:W-:Y:S01]  /*2850*/  UIADD3 UR6, UPT, UPT, UR6, 0x1, URZ ;  /* 0x0000000106067890 */ /* 0x000fe2000fffe0ff */
[----:B------:R-:W-:-:S03]  /*2860*/  VIADD R8, R8, 0x1 ;  /* 0x0000000108087836 */ /* 0x000fc60000000000 */
[----:B------:R-:W-:Y:S02]  /*2870*/  UISETP.NE.AND UP0, UPT, UR6, 0x2, UPT ;  /* 0x000000020600788c */ /* 0x000fe4000bf05270 */
[----:B------:R-:W-:Y:S01]  /*2880*/  ISETP.NE.AND P0, PT, R8, 0x2, PT ;  /* 0x000000020800780c */ /* 0x000fe20003f05270 */
[----:B------:R-:W-:Y:S06]  /*2890*/  UGETNEXTWORKID.BROADCAST [UR4], [UR5] ;  /* 0x00000000040073ca */ /* 0x000fec0008000100 */
[----:B------:R-:W-:Y:S02]  /*28a0*/  USEL UR4, URZ, 0x1, UP0 ;  /* 0x00000001ff047887 */ /* 0x000fe40008000000 */
[----:B------:R-:W-:-:S04]  /*28b0*/  USEL UR6, UR6, URZ, UP0 ;  /* 0x000000ff06067287 */ /* 0x000fc80008000000 */
[----:B------:R-:W-:Y:S02]  /*28c0*/  LOP3.LUT R12, R12, UR4, RZ, 0x3c, !PT ;  /* 0x000000040c0c7c12 */ /* 0x000fe4000f8e3cff */
[----:B-1----:R-:W-:-:S04]  /*28d0*/  SHF.L.U32 R4, R10, 0x1f, RZ ;  /* 0x0000001f0a047819 */ /* 0x002fc800000006ff */
[----:B------:R-:W1:Y:S02]  /*28e0*/  SYNCS.PHASECHK.TRANS64.TRYWAIT P1, [R0+URZ+0x80], R4 ;  /* 0x00008004000075a7 */ /* 0x000e6400080211ff */
[----:B-1----:R-:W-:Y:S05]  /*28f0*/  @!P1 BRA `(.L_x_43) ;  /* 0x0000005000709947 */ /* 0x002fea0003800000 */
.L_x_128:
[C---:B-1----:R-:W-:Y:S01]  /*2900*/  LEA R4, R11.reuse, UR37, 0x4 ;  /* 0x000000250b047c11 */ /* 0x042fe2000f8e20ff */
[----:B------:R-:W-:Y:S01]  /*2910*/  VIADD R0, R0, 0x90 ;  /* 0x0000009000007836 */ /* 0x000fe20000000000 */
[----:B------:R-:W-:Y:S01]  /*2920*/  SEL R8, R8, RZ, P0 ;  /* 0x000000ff08087207 */ /* 0x000fe20000000000 */
[----:B------:R-:W-:-:S03]  /*2930*/  VIADD R11, R11, 0x1 ;  /* 0x000000010b0b7836 */ /* 0x000fc60000000000 */
[----:B------:R-:W1:Y:S01]  /*2940*/  LDS.128 R4, [R4+0x110] ;  /* 0x0001100004047984 */ /* 0x000e620000000c00 */
[----:B------:R-:W-:Y:S02]  /*2950*/  PRMT R0, RZ, 0x654, R0 ;  /* 0x00000654ff007816 */ /* 0x000fe40000000000 */
[C---:B------:R-:W-:Y:S01]  /*2960*/  ISETP.NE.AND P1, PT, R11.reuse, 0x2, PT ;  /* 0x000000020b00780c */ /* 0x040fe20003f25270 */
[----:B------:R-:W-:Y:S01]  /*2970*/  @!PT LDS RZ, [RZ] ;  /* 0x00000000fffff984 */ /* 0x000fe20000000800 */
[----:B------:R-:W-:Y:S01]  /*2980*/  @!PT LDS RZ, [RZ] ;  /* 0x00000000fffff984 */ /* 0x000fe20000000800 */
[----:B------:R-:W-:Y:S01]  /*2990*/  @!PT LDS RZ, [RZ] ;  /* 0x00000000fffff984 */ /* 0x000fe20000000800 */
[----:B------:R-:W-:Y:S01]  /*29a0*/  @!PT LDS RZ, [RZ] ;  /* 0x00000000fffff984 */ /* 0x000fe20000000800 */
[----:B------:R2:W-:Y:S06]  /*29b0*/  MEMBAR.ALL.CTA ;  /* 0x0000000000007992 */ /* 0x0005ec0000008000 */
[----:B--2---:R-:W2:Y:S01]  /*29c0*/  FENCE.VIEW.ASYNC.S ;  /* 0x00000000000073c6 */ /* 0x004ea20000000000 */
[----:B------:R-:W-:Y:S01]  /*29d0*/  SEL R11, R11, RZ, P1 ;  /* 0x000000ff0b0b7207 */ /* 0x000fe20000800000 */
[----:B--2---:R2:W-:Y:S01]  /*29e0*/  SYNCS.ARRIVE.TRANS64.RED.A1T0 RZ, [R0+URZ], RZ ;  /* 0x000000ff00ff79a7 */ /* 0x0045e200081004ff */
[----:B-1----:R-:W-:-:S02]  /*29f0*/  LOP3.LUT P3, RZ, R6, 0x1, RZ, 0xc0, !PT ;  /* 0x0000000106ff7812 */ /* 0x002fc4000786c0ff */
[----:B------:R-:W-:-:S04]  /*2a00*/  SEL R4, RZ, 0x1, P1 ;  /* 0x00000001ff047807 */ /* 0x000fc80000800000 */
[----:B------:R-:W-:Y:S02]  /*2a10*/  LOP3.LUT R10, R10, R4, RZ, 0x3c, !PT ;  /* 0x000000040a0a7212 */ /* 0x000fe400078e3cff */
[----:B--2---:R-:W-:-:S04]  /*2a20*/  SEL R0, RZ, 0x1, P0 ;  /* 0x00000001ff007807 */ /* 0x004fc80000000000 */
[----:B------:R-:W-:Y:S01]  /*2a30*/  LOP3.LUT R9, R9, R0, RZ, 0x3c, !PT ;  /* 0x0000000009097212 */ /* 0x000fe200078e3cff */
[----:B------:R-:W-:Y:S06]  /*2a40*/  @P3 BRA `(.L_x_44) ;  /* 0xfffffffc002c3947 */ /* 0x000fec000383ffff */
[----:B------:R-:W-:Y:S01]  /*2a50*/  ULEA UR5, UR6, UR37, 0x3 ;  /* 0x0000002506057291 */ /* 0x000fe2000f8e18ff */
[----:B------:R-:W-:-:S08]  /*2a60*/  SHF.L.U32 R2, R12, 0x1f, RZ ;  /* 0x0000001f0c027819 */ /* 0x000fd000000006ff */
[----:B------:R-:W1:Y:S02]  /*2a70*/  SYNCS.PHASECHK.TRANS64 P0, [UR5+0x90], R2 ;  /* 0x00009002ff0075a7 */ /* 0x000e640008001005 */
[----:B-1----:R-:W-:Y:S05]  /*2a80*/  @P0 BRA `(.L_x_45) ;  /* 0x0000000000080947 */ /* 0x002fea0003800000 */
[----:B------:R-:W1:Y:S02]  /*2a90*/  SYNCS.PHASECHK.TRANS64.TRYWAIT P0, [UR5+0x90], R2 ;  /* 0x00009002ff0075a7 */ /* 0x000e640008001105 */
[----:B-1----:R-:W-:Y:S05]  /*2aa0*/  @!P0 BRA `(.L_x_46) ;  /* 0x0000005000188947 */ /* 0x002fea0003800000 */
.L_x_45:
[----:B------:R-:W-:-:S04]  /*2ab0*/  UIADD3 UR4, UPT, UPT, UR6, 0x1, URZ ;  /* 0x0000000106047890 */ /* 0x000fc8000fffe0ff */
[----:B------:R-:W-:-:S04]  /*2ac0*/  UISETP.NE.AND UP0, UPT, UR4, 0x2, UPT ;  /* 0x000000020400788c */ /* 0x000fc8000bf05270 */
[----:B------:R-:W-:Y:S02]  /*2ad0*/  USEL UR7, URZ, 0x1, UP0 ;  /* 0x00000001ff077887 */ /* 0x000fe40008000000 */
[----:B------:R-:W-:-:S04]  /*2ae0*/  USEL UR4, UR4, URZ, UP0 ;  /* 0x000000ff04047287 */ /* 0x000fc80008000000 */
[----:B------:R-:W-:Y:S01]  /*2af0*/  ULEA UR4, UR4, UR37, 0x3 ;  /* 0x0000002504047291 */ /* 0x000fe2000f8e18ff */
[----:B-1----:R-:W-:-:S04]  /*2b00*/  LOP3.LUT R2, R12, UR7, RZ, 0x3c, !PT ;  /* 0x000000070c027c12 */ /* 0x002fc8000f8e3cff */
[----:B------:R-:W-:-:S04]  /*2b10*/  SHF.L.U32 R0, R2, 0x1f, RZ ;  /* 0x0000001f02007819 */ /* 0x000fc800000006ff */
[----:B------:R-:W1:Y:S02]  /*2b20*/  SYNCS.PHASECHK.TRANS64 P0, [UR4+0x90], R0 ;  /* 0x00009000ff0075a7 */ /* 0x000e640008001004 */
[----:B-1----:R-:W-:Y:S05]  /*2b30*/  @P0 EXIT ;  /* 0x000000000000094d */ /* 0x002fea0003800000 */
[----:B------:R-:W-:Y:S02]  /*2b40*/  SHF.L.U32 R2, R2, 0x1f, RZ ;  /* 0x0000001f02027819 */ /* 0x000fe400000006ff */
[----:B------:R-:W-:-:S07]  /*2b50*/  MOV R0, UR4 ;  /* 0x0000000400007c02 */ /* 0x000fce0008000f00 */
.L_x_47:
[----:B-1----:R1:W2:Y:S02]  /*2b60*/  SYNCS.PHASECHK.TRANS64.TRYWAIT P0, [R0+URZ+0x90], R2 ;  /* 0x00009002000075a7 */ /* 0x0022a400080011ff */
[----:B--2---:R-:W-:Y:S05]  /*2b70*/  @!P0 NANOSLEEP.SYNCS 0x989680 ;  /* 0x009896800000895d */ /* 0x004fea0003900000 */
[----:B------:R-:W2:Y:S02]  /*2b80*/  @!P0 SYNCS.PHASECHK.TRANS64 P0, [R0+URZ+0x90], R2 ;  /* 0x00009002000085a7 */ /* 0x000ea400080010ff */
[----:B--2---:R-:W-:Y:S05]  /*2b90*/  @P0 EXIT ;  /* 0x000000000000094d */ /* 0x004fea0003800000 */
[----:B------:R-:W-:Y:S05]  /*2ba0*/  BRA `(.L_x_47) ;  /* 0xfffffffc00ec7947 */ /* 0x000fea000383ffff */
.L_x_40:
[----:B------:R-:W-:-:S09]  /*2bb0*/  UISETP.NE.AND UP1, UPT, UR8, URZ, UPT ;  /* 0x000000ff0800728c */ /* 0x000fd2000bf25270 */
[----:B------:R-:W-:Y:S05]  /*2bc0*/  BRA.U UP1, `(.L_x_48) ;  /* 0x0000001101247547 */ /* 0x000fea000b800000 */
[----:B------:R-:W-:Y:S01]  /*2bd0*/  UMOV UR4, 0x40 ;  /* 0x0000004000047882 */ /* 0x000fe20000000000 */
[----:B------:R-:W-:Y:S01]  /*2be0*/  NOP ;  /* 0x0000000000007918 */ /* 0x000fe20000000000 */
[----:B------:R-:W-:Y:S01]  /*2bf0*/  ULEA UR4, UR37, UR4, 0x18 ;  /* 0x0000000425047291 */ /* 0x000fe2000f8ec0ff */
[----:B------:R-:W-:Y:S02]  /*2c00*/  UMOV UR5, 0x400 ;  /* 0x0000040000057882 */ /* 0x000fe40000000000 */
[----:B------:R-:W-:-:S06]  /*2c10*/  ULEA UR37, UR37, UR5, 0x18 ;  /* 0x0000000525257291 */ /* 0x000fcc000f8ec0ff */
[----:B------:R-:W1:Y:S02]  /*2c20*/  LDS.U8 R0, [UR4+0x1c] ;  /* 0x00001c04ff007984 */ /* 0x000e640008000000 */
[----:B-1----:R-:W-:-:S13]  /*2c30*/  ISETP.NE.AND P0, PT, R0, RZ, PT ;  /* 0x000000ff0000720c */ /* 0x002fda0003f05270 */
[----:B------:R-:W-:Y:S05]  /*2c40*/  @P0 BRA `(.L_x_49) ;  /* 0x0000000000580947 */ /* 0x000fea0003800000 */
[----:B------:R-:W-:-:S13]  /*2c50*/  ELECT P0, URZ, PT ;  /* 0x0000000000ff782f */ /* 0x000fda0003800000 */
[----:B------:R-:W-:Y:S05]  /*2c60*/  @!P0 BRA `(.L_x_50) ;  /* 0x0000000000608947 */ /* 0x000fea0003800000 */
[----:B------:R-:W-:Y:S01]  /*2c70*/  UMOV UR5, 0x10 ;  /* 0x0000001000057882 */ /* 0x000fe20000000000 */
[----:B------:R-:W-:Y:S01]  /*2c80*/  HFMA2 R0, -RZ, RZ, 0, 5.9604644775390625e-08 ;  /* 0x00000001ff007431 */ /* 0x000fe200000001ff */
[----:B------:R-:W-:-:S03]  /*2c90*/  MOV R2, 0xffff ;  /* 0x0000ffff00027802 */ /* 0x000fc60000000f00 */
[----:B------:R-:W-:Y:S04]  /*2ca0*/  DEPBAR.LE SB1, 0x36 ;  /* 0x00009d800000791a */ /* 0x000fe80000000000 */
[----:B------:R-:W1:Y:S02]  /*2cb0*/  UTCATOMSWS.FIND_AND_SET.ALIGN UP0, UR5, UR5 ;  /* 0x00000005000575e3 */ /* 0x000e640008000800 */
[----:B-1----:R-:W-:Y:S01]  /*2cc0*/  MOV R3, UR5 ;  /* 0x0000000500037c02 */ /* 0x002fe20008000f00 */
[----:B------:R-:W-:Y:S06]  /*2cd0*/  BRA.U UP0, `(.L_x_51) ;  /* 0x0000000100187547 */ /* 0x000fec000b800000 */
.L_x_52:
[----:B------:R-:W-:Y:S05]  /*2ce0*/  NANOSLEEP 0x64 ;  /* 0x000000640000795d */ /* 0x000fea0003800000 */
[----:B------:R-:W-:-:S05]  /*2cf0*/  UMOV UR5, 0x10 ;  /* 0x0000001000057882 */ /* 0x000fca0000000000 */
[----:B------:R-:W-:Y:S04]  /*2d00*/  DEPBAR.LE SB1, 0x36 ;  /* 0x00009d800000791a */ /* 0x000fe80000000000 */
[----:B------:R-:W1:Y:S02]  /*2d10*/  UTCATOMSWS.FIND_AND_SET.ALIGN UP0, UR5, UR5 ;  /* 0x00000005000575e3 */ /* 0x000e640008000800 */
[----:B-1----:R-:W-:Y:S01]  /*2d20*/  MOV R3, UR5 ;  /* 0x0000000500037c02 */ /* 0x002fe20008000f00 */
[----:B------:R-:W-:Y:S05]  /*2d30*/  BRA.U !UP0, `(.L_x_52) ;  /* 0xfffffffd08e87547 */ /* 0x000fea000b83ffff */
.L_x_51:
[-C--:B------:R-:W-:Y:S02]  /*2d40*/  SHF.L.U32 R2, R2, R3.reuse, RZ ;  /* 0x0000000302027219 */ /* 0x080fe400000006ff */
[----:B------:R-:W-:Y:S01]  /*2d50*/  SHF.L.U32 R0, R0, R3, RZ ;  /* 0x0000000300007219 */ /* 0x000fe200000006ff */
[----:B------:R-:W-:Y:S02]  /*2d60*/  IMAD.SHL.U32 R3, R3, 0x20, RZ ;  /* 0x0000002003037824 */ /* 0x000fe400078e00ff */
[----:B------:R1:W-:Y:S04]  /*2d70*/  ATOMS.OR RZ, [UR4+0x14], R2 ;  /* 0x00001402ffff798c */ /* 0x0003e8000b000004 */
[----:B------:R1:W-:Y:S04]  /*2d80*/  ATOMS.OR RZ, [UR4+0x18], R0 ;  /* 0x00001800ffff798c */ /* 0x0003e8000b000004 */
[----:B------:R1:W-:Y:S01]  /*2d90*/  STS [UR37+0x130], R3 ;  /* 0x00013003ff007988 */ /* 0x0003e20008000825 */
[----:B------:R-:W-:Y:S05]  /*2da0*/  BRA `(.L_x_50) ;  /* 0x0000000000107947 */ /* 0x000fea0003800000 */
.L_x_49:
[----:B------:R-:W-:Y:S02]  /*2db0*/  MOV R0, 0xffffffff ;  /* 0xffffffff00007802 */ /* 0x000fe40000000f00 */
[----:B------:R-:W-:-:S03]  /*2dc0*/  MOV R2, 0x2df0 ;  /* 0x00002df000027802 */ /* 0x000fc60000000f00 */
[----:B------:R1:W-:Y:S04]  /*2dd0*/  STS [UR37+0x130], R0 ;  /* 0x00013000ff007988 */ /* 0x0003e80008000825 */
[----:B-1-3-5:R-:W-:Y:S05]  /*2de0*/  CALL.REL.NOINC `($__internal_1_$__cuda_sm10x_tcgen05_guardrail_trap_phase_invalid_during_alloc) ;  /* 0x0000005000ec7944 */ /* 0x02afea0003c00000 */
.L_x_50:
[----:B------:R-:W-:Y:S05]  /*2df0*/  WARPSYNC.ALL ;  /* 0x0000000000007948 */ /* 0x000fea0003800000 */
[----:B------:R-:W2:Y:S01]  /*2e00*/  S2UR UR5, SR_CgaCtaId ;  /* 0x00000000000579c3 */ /* 0x000ea20000008800 */
[----:B------:R-:W-:Y:S01]  /*2e10*/  UMOV UR4, 0x400 ;  /* 0x0000040000047882 */ /* 0x000fe20000000000 */
[----:B------:R-:W-:-:S06]  /*2e20*/  NOP ;  /* 0x0000000000007918 */ /* 0x000fcc0000000000 */
[----:B------:R-:W-:Y:S06]  /*2e30*/  BAR.ARV 0x6, 0xa0 ;  /* 0x0182800000007b1d */ /* 0x000fec0000002000 */
[----:B------:R-:W4:Y:S01]  /*2e40*/  LDCU UR7, c[0x0][0x38c] ;  /* 0x00007180ff0777ac */ /* 0x000f220008000800 */
[----:B------:R-:W-:Y:S01]  /*2e50*/  IMAD.MOV.U32 R11, RZ, RZ, 0x1 ;  /* 0x00000001ff0b7424 */ /* 0x000fe200078e00ff */
[----:B------:R-:W-:Y:S01]  /*2e60*/  CS2R R8, SRZ ;  /* 0x0000000000087805 */ /* 0x000fe2000001ff00 */
[----:B------:R-:W-:Y:S01]  /*2e70*/  IMAD.MOV.U32 R10, RZ, RZ, RZ ;  /* 0x000000ffff0a7224 */ /* 0x000fe200078e00ff */
[----:B------:R-:W3:Y:S01]  /*2e80*/  LDCU UR6, c[0x0][0x38c] ;  /* 0x00007180ff0677ac */ /* 0x000ee20008000800 */
[----:B------:R-:W-:Y:S01]  /*2e90*/  UMOV UR15, URZ ;  /* 0x000000ff000f7c82 */ /* 0x000fe20008000000 */
[----:B------:R-:W-:Y:S01]  /*2ea0*/  UMOV UR14, URZ ;  /* 0x000000ff000e7c82 */ /* 0x000fe20008000000 */
[----:B--2---:R-:W-:Y:S01]  /*2eb0*/  ULEA UR5, UR5, UR4, 0x18 ;  /* 0x0000000405057291 */ /* 0x004fe2000f8ec0ff */
[----:B------:R-:W-:Y:S01]  /*2ec0*/  UMOV UR32, 0x0 ;  /* 0x0000000000207882 */ /* 0x000fe20000000000 */
[----:B------:R-:W-:-:S02]  /*2ed0*/  UMOV UR33, 0x8100490 ;  /* 0x0810049000217882 */ /* 0x000fc40000000000 */
[----:B------:R-:W-:Y:S02]  /*2ee0*/  UIADD3 UR9, UPT, UPT, UR5, 0x6400, URZ ;  /* 0x0000640005097890 */ /* 0x000fe4000fffe0ff */
[----:B------:R-:W-:Y:S02]  /*2ef0*/  UIADD3 UR10, UPT, UPT, UR5, 0x26400, URZ ;  /* 0x00026400050a7890 */ /* 0x000fe4000fffe0ff */
[----:B----4-:R-:W-:Y:S01]  /*2f00*/  UIADD3 UR7, UPT, UPT, UR7, 0x7f, URZ ;  /* 0x0000007f07077890 */ /* 0x010fe2000fffe0ff */
[----:B-1----:R-:W1:Y:S01]  /*2f10*/  LDS R0, [UR5+0x130] ;  /* 0x00013005ff007984 */ /* 0x002e620008000800 */
[----:B------:R-:W-:Y:S02]  /*2f20*/  USHF.R.U32.HI UR9, URZ, 0x4, UR9 ;  /* 0x00000004ff097899 */ /* 0x000fe40008011609 */
[----:B------:R-:W-:Y:S02]  /*2f30*/  USHF.R.S32.HI UR4, URZ, 0x1f, UR7 ;  /* 0x0000001fff047899 */ /* 0x000fe40008011407 */
[----:B------:R-:W-:-:S02]  /*2f40*/  USHF.R.U32.HI UR10, URZ, 0x4, UR10 ;  /* 0x00000004ff0a7899 */ /* 0x000fc4000801160a */
[----:B------:R-:W-:Y:S02]  /*2f50*/  ULEA.HI UR4, UR4, UR7, URZ, 0x7 ;  /* 0x0000000704047291 */ /* 0x000fe4000f8f38ff */
[----:B------:R-:W-:Y:S02]  /*2f60*/  ULOP3.LUT UR9, UR9, 0x3fff, URZ, 0xc0, !UPT ;  /* 0x00003fff09097892 */ /* 0x000fe4000f8ec0ff */
[----:B------:R-:W-:Y:S02]  /*2f70*/  USHF.R.S32.HI UR4, URZ, 0x7, UR4 ;  /* 0x00000007ff047899 */ /* 0x000fe40008011404 */
[----:B------:R-:W-:Y:S02]  /*2f80*/  ULOP3.LUT UR10, UR10, 0x3fff, URZ, 0xc0, !UPT ;  /* 0x00003fff0a0a7892 */ /* 0x000fe4000f8ec0ff */
[----:B------:R-:W-:Y:S01]  /*2f90*/  UISETP.LT.AND UP0, UPT, UR4, 0x1, UPT ;  /* 0x000000010400788c */ /* 0x000fe2000bf01270 */
[----:B------:R-:W-:Y:S01]  /*2fa0*/  UMOV UR30, 0x0 ;  /* 0x00000000001e7882 */ /* 0x000fe20000000000 */
[----:B------:R-:W-:-:S02]  /*2fb0*/  UMOV UR31, 0x8100490 ;  /* 0x08100490001f7882 */ /* 0x000fc40000000000 */
[----:B------:R-:W-:Y:S01]  /*2fc0*/  USEL UR8, UR4, 0x1, !UP0 ;  /* 0x0000000104087887 */ /* 0x000fe2000c000000 */
[----:B------:R-:W-:Y:S01]  /*2fd0*/  UMOV UR28, 0x0 ;  /* 0x00000000001c7882 */ /* 0x000fe20000000000 */
[----:B------:R-:W-:Y:S01]  /*2fe0*/  UMOV UR29, 0x8100490 ;  /* 0x08100490001d7882 */ /* 0x000fe20000000000 */
[----:B------:R-:W-:Y:S01]  /*2ff0*/  UMOV UR26, 0x0 ;  /* 0x00000000001a7882 */ /* 0x000fe20000000000 */
[----:B------:R-:W-:Y:S01]  /*3000*/  UMOV UR27, 0x8100490 ;  /* 0x08100490001b7882 */ /* 0x000fe20000000000 */
[----:B------:R-:W-:Y:S01]  /*3010*/  UMOV UR24, 0x0 ;  /* 0x0000000000187882 */ /* 0x000fe20000000000 */
[----:B------:R-:W-:Y:S01]  /*3020*/  UMOV UR25, 0x8100490 ;  /* 0x0810049000197882 */ /* 0x000fe20000000000 */
[----:B------:R-:W-:Y:S01]  /*3030*/  UMOV UR22, 0x0 ;  /* 0x0000000000167882 */ /* 0x000fe20000000000 */
[----:B------:R-:W-:Y:S01]  /*3040*/  UMOV UR23, 0x8100490 ;  /* 0x0810049000177882 */ /* 0x000fe20000000000 */
[----:B------:R-:W-:Y:S02]  /*3050*/  ULOP3.LUT UR9, UR9, 0x10000, URZ, 0xfc, !UPT ;  /* 0x0001000009097892 */ /* 0x000fe4000f8efcff */
[----:B------:R-:W-:-:S02]  /*3060*/  ULOP3.LUT UR10, UR10, 0x10000, URZ, 0xfc, !UPT ;  /* 0x000100000a0a7892 */ /* 0x000fc4000f8efcff */
[----:B------:R-:W-:Y:S02]  /*3070*/  UIADD3 UR8, UPT, UPT, -UR8, URZ, URZ ;  /* 0x000000ff08087290 */ /* 0x000fe4000fffe1ff */
[----:B---3--:R-:W-:Y:S01]  /*3080*/  UISETP.GE.AND UP3, UPT, UR6, 0x1, UPT ;  /* 0x000000010600788c */ /* 0x008fe2000bf66270 */
[----:B------:R-:W-:Y:S01]  /*3090*/  UMOV UR20, 0x0 ;  /* 0x0000000000147882 */ /* 0x000fe20000000000 */
[----:B------:R-:W-:Y:S01]  /*30a0*/  UMOV UR21, 0x8100490 ;  /* 0x0810049000157882 */ /* 0x000fe20000000000 */
[----:B------:R-:W-:Y:S01]  /*30b0*/  UMOV UR18, 0x0 ;  /* 0x0000000000127882 */ /* 0x000fe20000000000 */
[----:B-1----:R-:W-:Y:S01]  /*30c0*/  R2UR UR16, R0 ;  /* 0x00000000001072ca */ /* 0x002fe200000e0000 */
[----:B------:R-:W-:-:S14]  /*30d0*/  UMOV UR19, 0x8100490 ;  /* 0x0810049000137882 */ /* 0x000fdc0000000000 */
.L_x_59:
[----:B------:R-:W-:Y:S02]  /*30e0*/  LEA R0, R10, UR5, 0x3 ;  /* 0x000000050a007c11 */ /* 0x000fe4000f8e18ff */
[----:B------:R-:W-:Y:S02]  /*30f0*/  SHF.L.U32 R2, R9, 0x1f, RZ ;  /* 0x0000001f09027819 */ /* 0x000fe400000006ff */
[----:B------:R-:W-:Y:S01]  /*3100*/  PLOP3.LUT P0, PT, PT, PT, UP3, 0x80, 0x8 ;  /* 0x000000000008781c */ /* 0x000fe20003f0f038 */
[----:B------:R-:W-:Y:S01]  /*3110*/  VIADD R3, R0, 0x90 ;  /* 0x0000009000037836 */ /* 0x000fe20000000000 */
[----:B-1----:R-:W1:Y:S02]  /*3120*/  SYNCS.PHASECHK.TRANS64.TRYWAIT P1, [R0+URZ+0x80], R2 ;  /* 0x00008002000075a7 */ /* 0x002e6400080211ff */
[----:B-1-3--:R-:W-:Y:S09]  /*3130*/  @!P1 BRA `(.L_x_53) ;  /* 0x00000048008c9947 */ /* 0x00aff20003800000 */
.L_x_130:
[----:B------:R-:W-:Y:S01]  /*3140*/  LEA R4, R10, UR5, 0x4 ;  /* 0x000000050a047c11 */ /* 0x000fe2000f8e20ff */
[----:B------:R-:W-:Y:S01]  /*3150*/  @UP3 ULEA UR7, UR14, UR5, 0x3 ;  /* 0x000000050e073291 */ /* 0x000fe2000f8e18ff */
[----:B------:R-:W-:Y:S01]  /*3160*/  PLOP3.LUT P2, PT, PT, PT, PT, 0x80, 0x8 ;  /* 0x000000000008781c */ /* 0x000fe20003f4f070 */
[----:B------:R-:W-:Y:S01]  /*3170*/  ULEA UR6, UR15, UR5, 0x3 ;  /* 0x000000050f067291 */ /* 0x000fe2000f8e18ff */
[----:B------:R-:W-:Y:S02]  /*3180*/  PRMT R3, RZ, 0x654, R3 ;  /* 0x00000654ff037816 */ /* 0x000fe40000000003 */
[----:B------:R-:W2:Y:S01]  /*3190*/  LDS.128 R4, [R4+0x110] ;  /* 0x0001100004047984 */ /* 0x000ea20000000c00 */
[----:B-1----:R-:W-:Y:S02]  /*31a0*/  @P0 SHF.L.U32 R2, R8, 0x1f, RZ ;  /* 0x0000001f08020819 */ /* 0x002fe400000006ff */
[----:B------:R-:W-:Y:S01]  /*31b0*/  SHF.L.U32 R0, R11, 0x1f, RZ ;  /* 0x0000001f0b007819 */ /* 0x000fe200000006ff */
[----:B------:R-:W-:Y:S01]  /*31c0*/  @!PT LDS RZ, [RZ] ;  /* 0x00000000fffff984 */ /* 0x000fe20000000800 */
[----:B------:R-:W-:Y:S01]  /*31d0*/  @!PT LDS RZ, [RZ] ;  /* 0x00000000fffff984 */ /* 0x000fe20000000800 */
[----:B------:R-:W-:Y:S01]  /*31e0*/  @!PT LDS RZ, [RZ] ;  /* 0x00000000fffff984 */ /* 0x000fe20000000800 */
[----:B------:R-:W-:Y:S01]  /*31f0*/  @!PT LDS RZ, [RZ] ;  /* 0x00000000fffff984 */ /* 0x000fe20000000800 */
[----:B------:R1:W-:Y:S06]  /*3200*/  MEMBAR.ALL.CTA ;  /* 0x0000000000007992 */ /* 0x0003ec0000008000 */
[----:B-1----:R-:W1:Y:S02]  /*3210*/  FENCE.VIEW.ASYNC.S ;  /* 0x00000000000073c6 */ /* 0x002e640000000000 */
[----:B-1----:R1:W-:Y:S01]  /*3220*/  SYNCS.ARRIVE.TRANS64.RED.A1T0 RZ, [R3+URZ], RZ ;  /* 0x000000ff03ff79a7 */ /* 0x0023e200081004ff */
[----:B------:R1:W3:Y:S01]  /*3230*/  @P0 SYNCS.PHASECHK.TRANS64.TRYWAIT P2, [UR7], R2 ;  /* 0x00000002ff0005a7 */ /* 0x0002e20008041107 */
[----:B------:R-:W-:Y:S01]  /*3240*/  ULEA UR7, UR15, UR16, 0x6 ;  /* 0x000000100f077291 */ /* 0x000fe2000f8e30ff */
[----:B--2---:R-:W-:Y:S01]  /*3250*/  LOP3.LUT P1, RZ, R6, 0x1, RZ, 0xc0, !PT ;  /* 0x0000000106ff7812 */ /* 0x004fe2000782c0ff */
[----:B------:R-:W2:Y:S02]  /*3260*/  SYNCS.PHASECHK.TRANS64.TRYWAIT P0, [UR6+0xc0], R0 ;  /* 0x0000c000ff0075a7 */ /* 0x000ea40008001106 */
[----:B-123--:R-:W-:Y:S10]  /*3270*/  @!P0 BRA `(.L_x_54) ;  /* 0x0000004800508947 */ /* 0x00eff40003800000 */
.L_x_132:
[----:B------:R-:W-:Y:S01]  /*3280*/  IADD3 R10, PT, PT, R10, 0x1, RZ ;  /* 0x000000010a0a7810 */ /* 0x000fe20007ffe0ff */
[----:B------:R-:W-:Y:S06]  /*3290*/  BRA.U !UP3, `(.L_x_55) ;  /* 0x000000050b107547 */ /* 0x000fec000b800000 */
[----:B------:R-:W-:Y:S01]  /*32a0*/  UPLOP3.LUT UP4, UPT, UPT, UPT, UPT, 0x40, 0x4 ;  /* 0x000000000004789c */ /* 0x000fe20003f8e870 */
[----:B------:R-:W-:Y:S01]  /*32b0*/  UMOV UR13, UR8 ;  /* 0x00000008000d7c82 */ /* 0x000fe20008000000 */
[----:B------:R-:W-:Y:S01]  /*32c0*/  UMOV UR12, UR4 ;  /* 0x00000004000c7c82 */ /* 0x000fe20008000000 */
[----:B------:R-:W-:-:S08]  /*32d0*/  UMOV UR17, UR14 ;  /* 0x0000000e00117c82 */ /* 0x000fd00008000000 */
.L_x_58:
[----:B------:R-:W-:Y:S02]  /*32e0*/  UIADD3 UR13, UPT, UPT, UR13, 0x1, URZ ;  /* 0x000000010d0d7890 */ /* 0x000fe4000fffe0ff */
[----:B--2---:R-:W-:Y:S02]  /*32f0*/  ULEA UR11, UR17, UR5, 0x3 ;  /* 0x00000005110b7291 */ /* 0x004fe4000f8e18ff */
[----:B------:R-:W-:Y:S01]  /*3300*/  UISETP.NE.AND UP0, UPT, UR13, URZ, UPT ;  /* 0x000000ff0d00728c */ /* 0x000fe2000bf05270 */
[----:B---3--:R-:W-:Y:S10]  /*3310*/  @P2 BRA `(.L_x_56) ;  /* 0x00000000000c2947 */ /* 0x008ff40003800000 */
[----:B-1----:R-:W-:Y:S04]  /*3320*/  SHF.L.U32 R2, R8, 0x1f, RZ ;  /* 0x0000001f08027819 */ /* 0x002fe800000006ff */
[----:B------:R-:W1:Y:S02]  /*3330*/  SYNCS.PHASECHK.TRANS64.TRYWAIT P0, [UR11], R2 ;  /* 0x00000002ff0075a7 */ /* 0x000e64000800110b */
[----:B-1----:R-:W-:Y:S05]  /*3340*/  @!P0 BRA `(.L_x_57) ;  /* 0x0000004800348947 */ /* 0x002fea0003800000 */
.L_x_56:
[----:B------:R-:W-:Y:S01]  /*3350*/  UISETP.NE.AND UP1, UPT, UR12, 0x1, UPT ;  /* 0x000000010c00788c */ /* 0x000fe2000bf25270 */
[----:B------:R-:W-:Y:S01]  /*3360*/  PLOP3.LUT P2, PT, PT, PT, PT, 0x80, 0x8 ;  /* 0x000000000008781c */ /* 0x000fe20003f4f070 */
[----:B------:R-:W-:Y:S02]  /*3370*/  UIADD3 UR14, UPT, UPT, UR17, 0x1, URZ ;  /* 0x00000001110e7890 */ /* 0x000fe4000fffe0ff */
[----:B------:R-:W-:Y:S02]  /*3380*/  ULEA UR64, UR17, UR10, 0xa ;  /* 0x0000000a11407291 */ /* 0x000fe4000f8e50ff */
[----:B------:R-:W-:Y:S01]  /*3390*/  UISETP.NE.AND UP2, UPT, UR14, 0x4, UPT ;  /* 0x000000040e00788c */ /* 0x000fe2000bf45270 */
[----:B------:R-:W-:Y:S01]  /*33a0*/  PLOP3.LUT P0, PT, PT, PT, UP1, 0x80, 0x8 ;  /* 0x000000000008781c */ /* 0x000fe20003f0f018 */
[----:B------:R-:W-:Y:S02]  /*33b0*/  ULEA UR62, UR17, UR9, 0xb ;  /* 0x00000009113e7291 */ /* 0x000fe4000f8e58ff */
[----:B------:R-:W-:Y:S02]  /*33c0*/  USEL UR35, URZ, 0x1, UP2 ;  /* 0x00000001ff237887 */ /* 0x000fe40009000000 */
[----:B------:R-:W-:Y:S02]  /*33d0*/  USEL UR14, UR14, URZ, UP2 ;  /* 0x000000ff0e0e7287 */ /* 0x000fe40009000000 */
[----:B------:R-:W-:Y:S02]  /*33e0*/  UIADD3 UR60, UPT, UPT, UR64, 0x2, URZ ;  /* 0x00000002403c7890 */ /* 0x000fe4000fffe0ff */
[----:B------:R-:W-:Y:S01]  /*33f0*/  @UP1 ULEA UR34, UR14, UR5, 0x3 ;  /* 0x000000050e221291 */ /* 0x000fe2000f8e18ff */
[----:B------:R-:W-:Y:S01]  /*3400*/  LOP3.LUT R8, R8, UR35, RZ, 0x3c, !PT ;  /* 0x0000002308087c12 */ /* 0x000fe2000f8e3cff */
[----:B------:R-:W-:Y:S02]  /*3410*/  UIADD3 UR58, UPT, UPT, UR62, 0x2, URZ ;  /* 0x000000023e3a7890 */ /* 0x000fe4000fffe0ff */
[----:B------:R-:W-:Y:S01]  /*3420*/  UIADD3 UR56, UPT, UPT, UR64, 0x4, URZ ;  /* 0x0000000440387890 */ /* 0x000fe2000fffe0ff */
[----:B-1----:R-:W-:Y:S01]  /*3430*/  @P0 SHF.L.U32 R0, R8, 0x1f, RZ ;  /* 0x0000001f08000819 */ /* 0x002fe200000006ff */
[----:B------:R-:W-:Y:S02]  /*3440*/  UIADD3 UR54, UPT, UPT, UR62, 0x4, URZ ;  /* 0x000000043e367890 */ /* 0x000fe4000fffe0ff */
[----:B------:R-:W-:Y:S01]  /*3450*/  UIADD3 UR52, UPT, UPT, UR64, 0x6, URZ ;  /* 0x0000000640347890 */ /* 0x000fe2000fffe0ff */
[----:B------:R2:W3:Y:S01]  /*3460*/  @P0 SYNCS.PHASECHK.TRANS64.TRYWAIT P2, [UR34], R0 ;  /* 0x00000000ff0005a7 */ /* 0x0004e20008041122 */
[----:B------:R-:W-:Y:S02]  /*3470*/  UIADD3 UR50, UPT, UPT, UR62, 0x6, URZ ;  /* 0x000000063e327890 */ /* 0x000fe4000fffe0ff */
        /* <DEDUP_REMOVED lines=9> */
[----:B------:R-:W-:Y:S01]  /*3510*/  UIADD3 UR12, UPT, UPT, UR12, -0x1, URZ ;  /* 0xffffffff0c0c7890 */ /* 0x000fe2000fffe0ff */
[----:B------:R-:W-:Y:S01]  /*3520*/  UMOV UR65, 0x40004040 ;  /* 0x4000404000417882 */ /* 0x000fe20000000000 */
[----:B------:R-:W-:Y:S01]  /*3530*/  UMOV UR63, 0x40004040 ;  /* 0x40004040003f7882 */ /* 0x000fe20000000000 */
[----:B------:R-:W-:Y:S01]  /*3540*/  UMOV UR61, 0x40004040 ;  /* 0x40004040003d7882 */ /* 0x000fe20000000000 */
[----:B------:R2:W-:Y:S01]  /*3550*/  UTCHMMA gdesc[UR62], gdesc[UR64], tmem[UR7], tmem[UR32], idesc[UR33], UP4 ;  /* 0x00ff20403e0075ea */ /* 0x0005e2000a000007 */
[----:B------:R-:W-:Y:S01]  /*3560*/  UPLOP3.LUT UP4, UPT, UPT, UPT, UPT, 0x80, 0x8 ;  /* 0x000000000008789c */ /* 0x000fe20003f8f070 */
[----:B------:R-:W-:Y:S01]  /*3570*/  UMOV UR59, 0x40004040 ;  /* 0x40004040003b7882 */ /* 0x000fe20000000000 */
[----:B------:R-:W-:Y:S01]  /*3580*/  UMOV UR57, 0x40004040 ;  /* 0x4000404000397882 */ /* 0x000fe20000000000 */
[----:B------:R2:W-:Y:S01]  /*3590*/  UTCHMMA gdesc[UR58], gdesc[UR60], tmem[UR7], tmem[UR30], idesc[UR31], UPT ;  /* 0x00ff1e3c3a0075ea */ /* 0x0005e2000b800007 */
        /* <DEDUP_REMOVED lines=14> */
[----:B------:R-:W-:Y:S01]  /*3680*/  UMOV UR35, 0x40004040 ;  /* 0x4000404000237882 */ /* 0x000fe20000000000 */
[----:B------:R2:W-:Y:S01]  /*3690*/  UTCHMMA gdesc[UR38], gdesc[UR40], tmem[UR7], tmem[UR20], idesc[UR21], UPT ;  /* 0x00ff1428260075ea */ /* 0x0005e2000b800007 */
[----:B------:R2:W-:Y:S01]  /*36a0*/  UTCHMMA gdesc[UR34], gdesc[UR36], tmem[UR7], tmem[UR18], idesc[UR19], UPT ;  /* 0x00ff1224220075ea */ /* 0x0005e2000b800007 */
[----:B------:R2:W-:Y:S01]  /*36b0*/  UTCBAR [UR11], URZ ;  /* 0x000000ff0b0073e9 */ /* 0x0005e200080000ff */
[----:B------:R-:W-:Y:S01]  /*36c0*/  UMOV UR17, UR14 ;  /* 0x0000000e00117c82 */ /* 0x000fe20008000000 */
[----:B------:R-:W-:Y:S05]  /*36d0*/  BRA.U UP0, `(.L_x_58) ;  /* 0xfffffffd00007547 */ /* 0x000fea000b83ffff */
.L_x_55:
[----:B------:R-:W-:Y:S01]  /*36e0*/  UIADD3 UR15, UPT, UPT, UR15, 0x1, URZ ;  /* 0x000000010f0f7890 */ /* 0x000fe2000fffe0ff */
[C---:B------:R-:W-:Y:S01]  /*36f0*/  ISETP.NE.AND P0, PT, R10.reuse, 0x2, PT ;  /* 0x000000020a00780c */ /* 0x040fe20003f05270 */
[----:B--2---:R-:W-:Y:S02]  /*3700*/  UIADD3 UR7, UPT, UPT, UR6, 0xa0, URZ ;  /* 0x000000a006077890 */ /* 0x004fe4000fffe0ff */
[----:B------:R-:W-:Y:S01]  /*3710*/  UISETP.NE.AND UP0, UPT, UR15, 0x4, UPT ;  /* 0x000000040f00788c */ /* 0x000fe2000bf05270 */
[----:B-1----:R-:W-:Y:S02]  /*3720*/  SEL R0, RZ, 0x1, P0 ;  /* 0x00000001ff007807 */ /* 0x002fe40000000000 */
[----:B------:R-:W-:Y:S01]  /*3730*/  SEL R10, R10, RZ, P0 ;  /* 0x000000ff0a0a7207 */ /* 0x000fe20000000000 */
[----:B------:R-:W-:Y:S01]  /*3740*/  USEL UR6, URZ, 0x1, UP0 ;  /* 0x00000001ff067887 */ /* 0x000fe20008000000 */
[----:B------:R-:W-:Y:S01]  /*3750*/  LOP3.LUT R9, R9, R0, RZ, 0x3c, !PT ;  /* 0x0000000009097212 */ /* 0x000fe200078e3cff */
[----:B------:R-:W-:Y:S01]  /*3760*/  USEL UR15, UR15, URZ, UP0 ;  /* 0x000000ff0f0f7287 */ /* 0x000fe20008000000 */
[----:B------:R1:W-:Y:S03]  /*3770*/  UTCBAR [UR7], URZ ;  /* 0x000000ff070073e9 */ /* 0x0003e600080000ff */
[----:B------:R-:W-:Y:S01]  /*3780*/  LOP3.LUT R11, R11, UR6, RZ, 0x3c, !PT ;  /* 0x000000060b0b7c12 */ /* 0x000fe2000f8e3cff */
[----:B------:R-:W-:Y:S07]  /*3790*/  @P1 BRA `(.L_x_59) ;  /* 0xfffffff800501947 */ /* 0x000fee000383ffff */
[----:B------:R-:W2:Y:S01]  /*37a0*/  S2UR UR4, SR_CgaCtaId ;  /* 0x00000000000479c3 */ /* 0x000ea20000008800 */
[----:B------:R-:W-:Y:S01]  /*37b0*/  ELECT P0, URZ, PT ;  /* 0x0000000000ff782f */ /* 0x000fe20003800000 */
[----:B------:R-:W-:Y:S01]  /*37c0*/  IMAD.MOV.U32 R0, RZ, RZ, 0x1 ;  /* 0x00000001ff007424 */ /* 0x000fe200078e00ff */
[----:B------:R-:W-:Y:S01]  /*37d0*/  UIADD3 UR5, UPT, UPT, UR5, 0xc0, URZ ;  /* 0x000000c005057890 */ /* 0x000fe2000fffe0ff */
[----:B------:R-:W-:Y:S01]  /*37e0*/  SHF.L.U32 R2, R11, 0x1f, RZ ;  /* 0x0000001f0b027819 */ /* 0x000fe200000006ff */
[----:B------:R-:W-:-:S03]  /*37f0*/  UMOV UR6, 0x40 ;  /* 0x0000004000067882 */ /* 0x000fc60000000000 */
[----:B------:R-:W-:Y:S01]  /*3800*/  UVIRTCOUNT.DEALLOC.SMPOOL 0x80 ;  /* 0x000000800000784c */ /* 0x000fe20000000000 */
[----:B--2---:R-:W-:Y:S02]  /*3810*/  ULEA UR4, UR4, UR6, 0x18 ;  /* 0x0000000604047291 */ /* 0x004fe4000f8ec0ff */
[----:B------:R-:W-:-:S07]  /*3820*/  ULEA UR6, UR15, UR5, 0x3 ;  /* 0x000000050f067291 */ /* 0x000fce000f8e18ff */
[----:B------:R2:W-:Y:S02]  /*3830*/  @P0 STS.U8 [UR4+0x1c], R0 ;  /* 0x00001c00ff000988 */ /* 0x0005e40008000004 */
[----:B------:R-:W4:Y:S02]  /*3840*/  SYNCS.PHASECHK.TRANS64.TRYWAIT P0, [UR6], R2 ;  /* 0x00000002ff0075a7 */ /* 0x000f240008001106 */
[----:B--2-4-:R-:W-:Y:S05]  /*3850*/  @!P0 BRA `(.L_x_60) ;  /* 0x0000004400088947 */ /* 0x014fea0003800000 */
.L_x_135:
[----:B-1----:R-:W-:-:S04]  /*3860*/  UIADD3 UR7, UPT, UPT, UR15, 0x1, URZ ;  /* 0x000000010f077890 */ /* 0x002fc8000fffe0ff */
[----:B------:R-:W-:-:S04]  /*3870*/  UISETP.NE.AND UP0, UPT, UR7, 0x4, UPT ;  /* 0x000000040700788c */ /* 0x000fc8000bf05270 */
[----:B------:R-:W-:Y:S02]  /*3880*/  USEL UR8, URZ, 0x1, UP0 ;  /* 0x00000001ff087887 */ /* 0x000fe40008000000 */
[----:B------:R-:W-:-:S04]  /*3890*/  USEL UR7, UR7, URZ, UP0 ;  /* 0x000000ff07077287 */ /* 0x000fc80008000000 */
[----:B------:R-:W-:Y:S01]  /*38a0*/  ULEA UR6, UR7, UR5, 0x3 ;  /* 0x0000000507067291 */ /* 0x000fe2000f8e18ff */
[----:B--2---:R-:W-:-:S04]  /*38b0*/  LOP3.LUT R2, R11, UR8, RZ, 0x3c, !PT ;  /* 0x000000080b027c12 */ /* 0x004fc8000f8e3cff */
[----:B------:R-:W-:-:S04]  /*38c0*/  SHF.L.U32 R3, R2, 0x1f, RZ ;  /* 0x0000001f02037819 */ /* 0x000fc800000006ff */
[----:B------:R-:W1:Y:S02]  /*38d0*/  SYNCS.PHASECHK.TRANS64.TRYWAIT P0, [UR6], R3 ;  /* 0x00000003ff0075a7 */ /* 0x000e640008001106 */
[----:B-1----:R-:W-:Y:S05]  /*38e0*/  @!P0 BRA `(.L_x_61) ;  /* 0x0000004000fc8947 */ /* 0x002fea0003800000 */
.L_x_137:
        /* <DEDUP_REMOVED lines=9> */
.L_x_139:
[----:B------:R-:W-:-:S04]  /*3980*/  UIADD3 UR7, UPT, UPT, UR7, 0x1, URZ ;  /* 0x0000000107077890 */ /* 0x000fc8000fffe0ff */
[----:B------:R-:W-:-:S04]  /*3990*/  UISETP.NE.AND UP0, UPT, UR7, 0x4, UPT ;  /* 0x000000040700788c */ /* 0x000fc8000bf05270 */
[----:B------:R-:W-:Y:S02]  /*39a0*/  USEL UR6, URZ, 0x1, UP0 ;  /* 0x00000001ff067887 */ /* 0x000fe40008000000 */
[----:B------:R-:W-:-:S04]  /*39b0*/  USEL UR7, UR7, URZ, UP0 ;  /* 0x000000ff07077287 */ /* 0x000fc80008000000 */
[----:B------:R-:W-:Y:S01]  /*39c0*/  ULEA UR7, UR7, UR5, 0x3 ;  /* 0x0000000507077291 */ /* 0x000fe2000f8e18ff */
[----:B------:R-:W-:-:S04]  /*39d0*/  LOP3.LUT R2, R2, UR6, RZ, 0x3c, !PT ;  /* 0x0000000602027c12 */ /* 0x000fc8000f8e3cff */
[----:B------:R-:W-:-:S04]  /*39e0*/  SHF.L.U32 R2, R2, 0x1f, RZ ;  /* 0x0000001f02027819 */ /* 0x000fc800000006ff */
[----:B------:R-:W2:Y:S02]  /*39f0*/  SYNCS.PHASECHK.TRANS64.TRYWAIT P0, [UR7], R2 ;  /* 0x00000002ff0075a7 */ /* 0x000ea40008001107 */
[----:B--2---:R-:W-:Y:S05]  /*3a00*/  @!P0 BRA `(.L_x_63) ;  /* 0x0000004000e48947 */ /* 0x004fea0003800000 */
.L_x_141:
[----:B------:R-:W-:Y:S01]  /*3a10*/  NOP ;  /* 0x0000000000007918 */ /* 0x000fe20000000000 */
[----:B-1----:R-:W1:Y:S01]  /*3a20*/  LDS R0, [UR4+0x14] ;  /* 0x00001404ff007984 */ /* 0x002e620008000800 */
[----:B------:R-:W-:Y:S01]  /*3a30*/  ULOP3.LUT UR6, UR16, 0xffff, URZ, 0xc0, !UPT ;  /* 0x0000ffff10067892 */ /* 0x000fe2000f8ec0ff */
[----:B------:R-:W-:Y:S01]  /*3a40*/  UMOV UR8, 0xffff ;  /* 0x0000ffff00087882 */ /* 0x000fe20000000000 */
[----:B------:R-:W-:Y:S02]  /*3a50*/  UMOV UR5, 0x1 ;  /* 0x0000000100057882 */ /* 0x000fe40000000000 */
[----:B------:R-:W-:-:S04]  /*3a60*/  USHF.R.U32.HI UR6, URZ, 0x5, UR6 ;  /* 0x00000005ff067899 */ /* 0x000fc80008011606 */
[----:B------:R-:W-:Y:S02]  /*3a70*/  USHF.L.U32 UR8, UR8, UR6, URZ ;  /* 0x0000000608087299 */ /* 0x000fe400080006ff */
[----:B------:R-:W-:-:S04]  /*3a80*/  USHF.L.U32 UR5, UR5, UR6, URZ ;  /* 0x0000000605057299 */ /* 0x000fc800080006ff */
[----:B-1----:R-:W-:-:S04]  /*3a90*/  LOP3.LUT R0, R0, UR8, RZ, 0xc0, !PT ;  /* 0x0000000800007c12 */ /* 0x002fc8000f8ec0ff */
[----:B------:R-:W-:-:S13]  /*3aa0*/  ISETP.NE.AND P0, PT, R0, UR8, PT ;  /* 0x0000000800007c0c */ /* 0x000fda000bf05270 */
[----:B------:R-:W-:Y:S05]  /*3ab0*/  @P0 BRA `(.L_x_64) ;  /* 0x0000000000580947 */ /* 0x000fea0003800000 */
[----:B------:R-:W1:Y:S02]  /*3ac0*/  LDS R0, [UR4+0x18] ;  /* 0x00001804ff007984 */ /* 0x000e640008000800 */
[----:B-1----:R-:W-:-:S04]  /*3ad0*/  LOP3.LUT R0, R0, UR5, RZ, 0xc0, !PT ;  /* 0x0000000500007c12 */ /* 0x002fc8000f8ec0ff */
[----:B------:R-:W-:-:S13]  /*3ae0*/  ISETP.NE.AND P0, PT, R0, UR5, PT ;  /* 0x0000000500007c0c */ /* 0x000fda000bf05270 */
[----:B------:R-:W-:Y:S05]  /*3af0*/  @P0 BRA `(.L_x_65) ;  /* 0x00000000003c0947 */ /* 0x000fea0003800000 */
[----:B------:R-:W1:Y:S01]  /*3b00*/  S2R R2, SR_LANEID ;  /* 0x0000000000027919 */ /* 0x000e620000000000 */
[----:B------:R-:W-:Y:S01]  /*3b10*/  ULOP3.LUT UR8, URZ, UR8, URZ, 0x33, !UPT ;  /* 0x00000008ff087292 */ /* 0x000fe2000f8e33ff */
[----:B------:R-:W-:Y:S02]  /*3b20*/  VOTEU.ANY UR7, UPT, PT ;  /* 0x0000000000077886 */ /* 0x000fe400038e0100 */
[----:B------:R-:W-:-:S03]  /*3b30*/  UFLO.U32 UR7, UR7 ;  /* 0x00000007000772bd */ /* 0x000fc600080e0000 */
[----:B------:R-:W-:-:S04]  /*3b40*/  IMAD.U32 R0, RZ, RZ, UR8 ;  /* 0x00000008ff007e24 */ /* 0x000fc8000f8e00ff */
[----:B------:R2:W4:Y:S02]  /*3b50*/  REDUX UR6, R0 ;  /* 0x00000000000673c4 */ /* 0x0005240000000000 */
[----:B------:R1:W-:Y:S02]  /*3b60*/  UTCATOMSWS.AND URZ, UR8 ;  /* 0x0000000800ff79e3 */ /* 0x0003e40008000000 */
[----:B-1----:R-:W-:Y:S02]  /*3b70*/  ISETP.EQ.U32.AND P0, PT, R2, UR7, PT ;  /* 0x0000000702007c0c */ /* 0x002fe4000bf02070 */
[----:B--2---:R-:W-:Y:S02]  /*3b80*/  LOP3.LUT R0, RZ, UR5, RZ, 0x33, !PT ;  /* 0x00000005ff007c12 */ /* 0x004fe4000f8e33ff */
[----:B----4-:R-:W-:Y:S02]  /*3b90*/  MOV R2, UR6 ;  /* 0x0000000600027c02 */ /* 0x010fe40008000f00 */
[----:B------:R-:W1:Y:S07]  /*3ba0*/  REDUX UR5, R0 ;  /* 0x00000000000573c4 */ /* 0x000e6e0000000000 */
[----:B------:R2:W-:Y:S01]  /*3bb0*/  @P0 ATOMS.AND RZ, [UR4+0x14], R2 ;  /* 0x00001402ffff098c */ /* 0x0005e2000a800004 */
[----:B-1----:R-:W-:-:S05]  /*3bc0*/  IMAD.U32 R0, RZ, RZ, UR5 ;  /* 0x00000005ff007e24 */ /* 0x002fca000f8e00ff */
[----:B------:R2:W-:Y:S01]  /*3bd0*/  @P0 ATOMS.AND RZ, [UR4+0x18], R0 ;  /* 0x00001800ffff098c */ /* 0x0005e2000a800004 */
[----:B------:R-:W-:Y:S05]  /*3be0*/  BRA `(.L_x_66) ;  /* 0x0000000000147947 */ /* 0x000fea0003800000 */
.L_x_65:
[----:B------:R-:W-:Y:S02]  /*3bf0*/  MOV R2, 0x3c10 ;  /* 0x00003c1000027802 */ /* 0x000fe40000000f00 */
[----:B---3-5:R-:W-:Y:S05]  /*3c00*/  CALL.REL.NOINC `($__internal_0_$__cuda_sm10x_tcgen05_guardrail_trap_col_being_dealloced_not_returned_by_alloc) ;  /* 0x0000004400587944 */ /* 0x028fea0003c00000 */
[----:B------:R-:W-:Y:S05]  /*3c10*/  BRA `(.L_x_66) ;  /* 0x0000000000087947 */ /* 0x000fea0003800000 */
.L_x_64:
[----:B------:R-:W-:Y:S02]  /*3c20*/  MOV R2, 0x3c40 ;  /* 0x00003c4000027802 */ /* 0x000fe40000000f00 */
[----:B---3-5:R-:W-:Y:S05]  /*3c30*/  CALL.REL.NOINC `($__internal_2_$__cuda_sm10x_tcgen05_guardrail_trap_unallocated_columns_being_dealloced) ;  /* 0x0000004400647944 */ /* 0x028fea0003c00000 */
.L_x_66:
[----:B------:R-:W-:Y:S01]  /*3c40*/  NOP ;  /* 0x0000000000007918 */ /* 0x000fe20000000000 */
[----:B------:R-:W-:Y:S05]  /*3c50*/  EXIT ;  /* 0x000000000000794d */ /* 0x000fea0003800000 */
.L_x_48:
[----:B------:R-:W-:-:S09]  /*3c60*/  UISETP.NE.OR UP2, UPT, UR8, 0x3, !UP2 ;  /* 0x000000030800788c */ /* 0x000fd2000d745670 */
[----:B------:R-:W-:Y:S05]  /*3c70*/  BRA.U UP2, `(.L_x_67) ;  /* 0x0000000d02b07547 */ /* 0x000fea000b800000 */
[----:B------:R-:W1:Y:S01]  /*3c80*/  LDC R0, c[0x0][0xb30] ;  /* 0x0002cc00ff007b82 */ /* 0x000e620000000800 */
[----:B------:R-:W2:Y:S01]  /*3c90*/  LDCU.64 UR8, c[0x0][0x888] ;  /* 0x00011100ff0877ac */ /* 0x000ea20008000a00 */
[----:B------:R-:W-:Y:S02]  /*3ca0*/  HFMA2 R27, -RZ, RZ, 0, 0 ;  /* 0x00000000ff1b7431 */ /* 0x000fe400000001ff */
[----:B------:R-:W-:Y:S01]  /*3cb0*/  IMAD.MOV.U32 R29, RZ, RZ, 0x1 ;  /* 0x00000001ff1d7424 */ /* 0x000fe200078e00ff */
[----:B------:R-:W-:Y:S01]  /*3cc0*/  MOV R25, 0x2000 ;  /* 0x0000200000197802 */ /* 0x000fe20000000f00 */
[----:B------:R-:W4:Y:S01]  /*3cd0*/  LDCU.64 UR4, c[0x0][0x890] ;  /* 0x00011200ff0477ac */ /* 0x000f220008000a00 */
[----:B------:R-:W-:Y:S01]  /*3ce0*/  IMAD.MOV.U32 R28, RZ, RZ, RZ ;  /* 0x000000ffff1c7224 */ /* 0x000fe200078e00ff */
[----:B------:R-:W3:Y:S01]  /*3cf0*/  LDC R24, c[0x0][0x370] ;  /* 0x0000dc00ff187b82 */ /* 0x000ee20000000800 */
[----:B------:R-:W-:Y:S01]  /*3d00*/  UMOV UR7, 0x400 ;  /* 0x0000040000077882 */ /* 0x000fe20000000000 */
[----:B------:R-:W-:-:S02]  /*3d10*/  UPLOP3.LUT UP1, UPT, UPT, UPT, UPT, 0x40, 0x4 ;  /* 0x000000000004789c */ /* 0x000fc40003f2e870 */
[----:B------:R-:W-:Y:S01]  /*3d20*/  ULEA UR7, UR37, UR7, 0x18 ;  /* 0x0000000725077291 */ /* 0x000fe2000f8ec0ff */
[----:B------:R-:W-:-:S03]  /*3d30*/  UMOV UR13, URZ ;  /* 0x000000ff000d7c82 */ /* 0x000fc60008000000 */
[----:B------:R-:W3:Y:S01]  /*3d40*/  LDC R3, c[0x0][0xb0c] ;  /* 0x0002c300ff037b82 */ /* 0x000ee20000000800 */
[----:B--2---:R-:W-:Y:S02]  /*3d50*/  UISETP.NE.U32.AND UP3, UPT, UR8, URZ, UPT ;  /* 0x000000ff0800728c */ /* 0x004fe4000bf65070 */
[----:B----4-:R-:W-:-:S05]  /*3d60*/  UISETP.NE.U32.AND UP4, UPT, UR4, URZ, UPT ;  /* 0x000000ff0400728c */ /* 0x010fca000bf85070 */
[----:B------:R-:W2:Y:S01]  /*3d70*/  LDC R18, c[0x0][0xb20] ;  /* 0x0002c800ff127b82 */ /* 0x000ea20000000800 */
[----:B-1----:R-:W-:Y:S01]  /*3d80*/  ISETP.NE.AND P1, PT, R0, 0x1, PT ;  /* 0x000000010000780c */ /* 0x002fe20003f25270 */
[----:B------:R-:W-:Y:S02]  /*3d90*/  UISETP.NE.AND.EX UP3, UPT, UR9, URZ, UPT, UP3 ;  /* 0x000000ff0900728c */ /* 0x000fe4000bf65330 */
[----:B------:R-:W-:-:S04]  /*3da0*/  UISETP.NE.AND.EX UP4, UPT, UR5, URZ, UPT, UP4 ;  /* 0x000000ff0500728c */ /* 0x000fc8000bf85340 */
[----:B------:R-:W1:Y:S08]  /*3db0*/  LDC.64 R30, c[0x0][0x348] ;  /* 0x0000d200ff1e7b82 */ /* 0x000e700000000a00 */
[----:B------:R-:W4:Y:S08]  /*3dc0*/  LDC.64 R16, c[0x0][0xb10] ;  /* 0x0002c400ff107b82 */ /* 0x000f300000000a00 */
[----:B------:R-:W1:Y:S08]  /*3dd0*/  LDC.64 R6, c[0x0][0xb18] ;  /* 0x0002c600ff067b82 */ /* 0x000e700000000a00 */
[----:B------:R-:W1:Y:S08]  /*3de0*/  LDC.64 R4, c[0x0][0xb28] ;  /* 0x0002ca00ff047b82 */ /* 0x000e700000000a00 */
[----:B--23--:R-:W1:Y:S02]  /*3df0*/  LDC R19, c[0x0][0x374] ;  /* 0x0000dd00ff137b82 */ /* 0x00ce640000000800 */
.L_x_76:
[C---:B------:R-:W-:Y:S02]  /*3e00*/  LEA R0, R28.reuse, UR7, 0x3 ;  /* 0x000000071c007c11 */ /* 0x040fe4000f8e18ff */
[----:B------:R-:W-:Y:S02]  /*3e10*/  SHF.L.U32 R2, R27, 0x1f, RZ ;  /* 0x0000001f1b027819 */ /* 0x000fe400000006ff */
[----:B------:R-:W-:Y:S02]  /*3e20*/  LEA R20, R28, UR7, 0x4 ;  /* 0x000000071c147c11 */ /* 0x000fe4000f8e20ff */
[----:B--2---:R-:W2:Y:S02]  /*3e30*/  SYNCS.PHASECHK.TRANS64.TRYWAIT P0, [R0+URZ+0x80], R2 ;  /* 0x00008002000075a7 */ /* 0x004ea400080011ff */
[----:B--2---:R-:W-:Y:S05]  /*3e40*/  @!P0 BRA `(.L_x_68) ;  /* 0x0000003c00ec8947 */ /* 0x004fea0003800000 */
.L_x_142:
[----:B------:R-:W-:Y:S01]  /*3e50*/  ISETP.GE.AND P0, PT, R40, 0x1, PT ;  /* 0x000000012800780c */ /* 0x000fe20003f06270 */
[----:B------:R-:W3:Y:S01]  /*3e60*/  LDS.128 R20, [R20+0x110] ;  /* 0x0001100014147984 */ /* 0x000ee20000000c00 */
[----:B--2---:R-:W-:Y:S01]  /*3e70*/  VIADD R0, R0, 0x90 ;  /* 0x0000009000007836 */ /* 0x004fe20000000000 */
[----:B------:R-:W-:Y:S01]  /*3e80*/  @!PT LDS RZ, [RZ] ;  /* 0x00000000fffff984 */ /* 0x000fe20000000800 */
[----:B------:R-:W-:Y:S01]  /*3e90*/  @!PT LDS RZ, [RZ] ;  /* 0x00000000fffff984 */ /* 0x000fe20000000800 */
[----:B------:R-:W-:Y:S01]  /*3ea0*/  @!PT LDS RZ, [RZ] ;  /* 0x00000000fffff984 */ /* 0x000fe20000000800 */
[----:B------:R-:W-:Y:S01]  /*3eb0*/  @!PT LDS RZ, [RZ] ;  /* 0x00000000fffff984 */ /* 0x000fe20000000800 */
[----:B------:R2:W-:Y:S06]  /*3ec0*/  MEMBAR.ALL.CTA ;  /* 0x0000000000007992 */ /* 0x0005ec0000008000 */
[----:B--2---:R-:W2:Y:S01]  /*3ed0*/  FENCE.VIEW.ASYNC.S ;  /* 0x00000000000073c6 */ /* 0x004ea20000000000 */
[----:B------:R-:W-:Y:S04]  /*3ee0*/  PRMT R0, RZ, 0x654, R0 ;  /* 0x00000654ff007816 */ /* 0x000fe80000000000 */
[----:B--2---:R2:W-:Y:S01]  /*3ef0*/  SYNCS.ARRIVE.TRANS64.RED.A1T0 RZ, [R0+URZ], RZ ;  /* 0x000000ff00ff79a7 */ /* 0x0045e200081004ff */
[----:B---3--:R-:W-:Y:S11]  /*3f00*/  LOP3.LUT P3, RZ, R22, 0x1, RZ, 0xc0, !PT ;  /* 0x0000000116ff7812 */ /* 0x008ff6000786c0ff */
[----:B------:R-:W-:Y:S02]  /*3f10*/  @!UPT UIADD3 URZ, UPT, UPT, URZ, URZ, URZ ;  /* 0x000000fffffff290 */ /* 0x000fe4000fffe0ff */
[----:B------:R-:W-:Y:S02]  /*3f20*/  @P3 MOV R11, R20 ;  /* 0x00000014000b3202 */ /* 0x000fe40000000f00 */
[----:B------:R-:W-:Y:S01]  /*3f30*/  @P3 LOP3.LUT R10, R21, 0xffff, RZ, 0xc0, !PT ;  /* 0x0000ffff150a3812 */ /* 0x000fe200078ec0ff */
[----:B--2---:R-:W-:Y:S06]  /*3f40*/  @!P0 BRA `(.L_x_69) ;  /* 0x0000000000a48947 */ /* 0x004fec0003800000 */
[-C--:B-1----:R-:W-:Y:S01]  /*3f50*/  IMAD.HI.U32 R0, R19, R7.reuse, RZ ;  /* 0x0000000713007227 */ /* 0x082fe200078e00ff */
[----:B------:R-:W-:Y:S02]  /*3f60*/  ISETP.NE.AND P0, PT, R6, 0x1, PT ;  /* 0x000000010600780c */ /* 0x000fe40003f05270 */
[----:B------:R-:W-:Y:S01]  /*3f70*/  ISETP.NE.AND P2, PT, R40, 0x1, PT ;  /* 0x000000012800780c */ /* 0x000fe20003f45270 */
[----:B----4-:R-:W-:Y:S01]  /*3f80*/  IMAD.HI.U32 R9, R24, R16, RZ ;  /* 0x0000001018097227 */ /* 0x010fe200078e00ff */
[----:B------:R-:W-:Y:S02]  /*3f90*/  SHF.R.U32.HI R0, RZ, R18, R0 ;  /* 0x00000012ff007219 */ /* 0x000fe40000011600 */
[----:B------:R-:W-:Y:S01]  /*3fa0*/  ISETP.NE.AND P4, PT, R3, 0x1, PT ;  /* 0x000000010300780c */ /* 0x000fe20003f85270 */
[----:B------:R-:W-:Y:S01]  /*3fb0*/  IMAD.HI.U32 R13, R10, R7, RZ ;  /* 0x000000070a0d7227 */ /* 0x000fe200078e00ff */
[----:B------:R-:W-:Y:S02]  /*3fc0*/  SHF.R.U32.HI R9, RZ, R17, R9 ;  /* 0x00000011ff097219 */ /* 0x000fe40000011609 */
[----:B------:R-:W-:Y:S01]  /*3fd0*/  SEL R0, R19, R0, !P0 ;  /* 0x0000000013007207 */ /* 0x000fe20004000000 */
[----:B------:R-:W-:Y:S01]  /*3fe0*/  IMAD.HI.U32 R12, R11, R16, RZ ;  /* 0x000000100b0c7227 */ /* 0x000fe200078e00ff */
[----:B------:R-:W-:Y:S03]  /*3ff0*/  SEL R9, R24, R9, !P4 ;  /* 0x0000000918097207 */ /* 0x000fe60006000000 */
[-C--:B------:R-:W-:Y:S01]  /*4000*/  IMAD.HI.U32 R8, R0, R4.reuse, RZ ;  /* 0x0000000400087227 */ /* 0x080fe200078e00ff */
[----:B------:R-:W-:Y:S03]  /*4010*/  SHF.R.U32.HI R12, RZ, R17, R12 ;  /* 0x00000011ff0c7219 */ /* 0x000fe6000001160c */
[----:B------:R-:W-:Y:S01]  /*4020*/  IMAD.HI.U32 R2, R9, R4, RZ ;  /* 0x0000000409027227 */ /* 0x000fe200078e00ff */
[-C--:B------:R-:W-:Y:S02]  /*4030*/  @P2 SHF.R.U32.HI R0, RZ, R5.reuse, R8 ;  /* 0x00000005ff002219 */ /* 0x080fe40000011608 */
[----:B------:R-:W-:Y:S02]  /*4040*/  SHF.R.U32.HI R8, RZ, R18, R13 ;  /* 0x00000012ff087219 */ /* 0x000fe4000001160d */
[----:B------:R-:W-:Y:S01]  /*4050*/  @P2 SHF.R.U32.HI R9, RZ, R5, R2 ;  /* 0x00000005ff092219 */ /* 0x000fe20000011602 */
[----:B------:R-:W-:Y:S01]  /*4060*/  IMAD R0, R40, R0, RZ ;  /* 0x0000000028007224 */ /* 0x000fe200078e02ff */
[----:B------:R-:W-:Y:S02]  /*4070*/  SEL R8, R10, R8, !P0 ;  /* 0x000000080a087207 */ /* 0x000fe40004000000 */
[----:B------:R-:W-:Y:S01]  /*4080*/  SEL R2, R11, R12, !P4 ;  /* 0x0000000c0b027207 */ /* 0x000fe20006000000 */
[----:B------:R-:W-:Y:S01]  /*4090*/  IMAD R12, R40, R9, RZ ;  /* 0x00000009280c7224 */ /* 0x000fe200078e02ff */
[C---:B------:R-:W-:Y:S01]  /*40a0*/  ISETP.GE.AND P0, PT, R8.reuse, R0, PT ;  /* 0x000000000800720c */ /* 0x040fe20003f06270 */
[----:B------:R-:W-:Y:S03]  /*40b0*/  IMAD.HI.U32 R0, R8, R4, RZ ;  /* 0x0000000408007227 */ /* 0x000fe600078e00ff */
[----:B------:R-:W-:Y:S02]  /*40c0*/  ISETP.GE.OR P0, PT, R2, R12, P0 ;  /* 0x0000000c0200720c */ /* 0x000fe40000706670 */
[-C--:B------:R-:W-:Y:S04]  /*40d0*/  SHF.R.U32.HI R0, RZ, R5.reuse, R0 ;  /* 0x00000005ff007219 */ /* 0x080fe80000011600 */
[----:B------:R-:W-:Y:S05]  /*40e0*/  SEL R13, R8, R0, !P2 ;  /* 0x00000000080d7207 */ /* 0x000fea0005000000 */
[----:B------:R-:W-:Y:S02]  /*40f0*/  IMAD.MOV R12, RZ, RZ, -R13 ;  /* 0x000000ffff0c7224 */ /* 0x000fe400078e0a0d */
[----:B------:R-:W-:Y:S04]  /*4100*/  @!P0 IMAD.HI.U32 R0, R2, R4, RZ ;  /* 0x0000000402008227 */ /* 0x000fe800078e00ff */
[----:B------:R-:W-:Y:S01]  /*4110*/  IMAD R12, R40, R12, R8 ;  /* 0x0000000c280c7224 */ /* 0x000fe200078e0208 */
[----:B------:R-:W-:Y:S04]  /*4120*/  @!P0 SHF.R.U32.HI R0, RZ, R5, R0 ;  /* 0x00000005ff008219 */ /* 0x000fe80000011600 */
[----:B------:R-:W-:Y:S04]  /*4130*/  @!P0 SEL R0, R2, R0, !P2 ;  /* 0x0000000002008207 */ /* 0x000fe80005000000 */
[----:B------:R-:W-:Y:S01]  /*4140*/  @!P0 IADD3 R13, PT, PT, R13, -R0, RZ ;  /* 0x800000000d0d8210 */ /* 0x000fe20007ffe0ff */
[----:B------:R-:W-:Y:S01]  /*4150*/  @!P0 IMAD R0, R9, R12, R0 ;  /* 0x0000000c09008224 */ /* 0x000fe200078e0200 */
[----:B------:R-:W-:Y:S01]  /*4160*/  IADD3 R9, PT, PT, -R8, RZ, RZ ;  /* 0x000000ff08097210 */ /* 0x000fe20007ffe1ff */
[--C-:B------:R-:W-:Y:S02]  /*4170*/  IMAD.MOV R12, RZ, RZ, -R2.reuse ;  /* 0x000000ffff0c7224 */ /* 0x100fe400078e0a02 */
[----:B------:R-:W-:Y:S02]  /*4180*/  @!P0 IMAD R8, R13, R40, R2 ;  /* 0x000000280d088224 */ /* 0x000fe400078e0202 */
[----:B------:R-:W-:Y:S02]  /*4190*/  @!P0 IMAD.MOV.U32 R2, RZ, RZ, R0 ;  /* 0x000000ffff028224 */ /* 0x000fe400078e0000 */
[----:B------:R-:W-:Y:S02]  /*41a0*/  IMAD R11, R3, R12, R11 ;  /* 0x0000000c030b7224 */ /* 0x000fe400078e020b */
[----:B------:R-:W-:Y:S02]  /*41b0*/  IMAD R10, R6, R9, R10 ;  /* 0x00000009060a7224 */ /* 0x000fe400078e020a */
[----:B------:R-:W-:Y:S02]  /*41c0*/  IMAD R11, R2, R3, R11 ;  /* 0x00000003020b7224 */ /* 0x000fe400078e020b */
[----:B------:R-:W-:Y:S02]  /*41d0*/  IMAD R10, R8, R6, R10 ;  /* 0x00000006080a7224 */ /* 0x000fe400078e020a */
.L_x_69:
[----:B------:R-:W-:Y:S05]  /*41e0*/  BRA.U UP1, `(.L_x_70) ;  /* 0x0000000101107547 */ /* 0x000fea000b800000 */
[----:B------:R-:W-:Y:S04]  /*41f0*/  MOV R2, UR6 ;  /* 0x0000000600027c02 */ /* 0x000fe80008000f00 */
[----:B------:R-:W-:Y:S04]  /*4200*/  SHF.L.U32 R2, R2, 0x1f, RZ ;  /* 0x0000001f02027819 */ /* 0x000fe800000006ff */
[----:B------:R-:W2:Y:S02]  /*4210*/  SYNCS.PHASECHK.TRANS64.TRYWAIT P0, [UR7+0x78], R2 ;  /* 0x00007802ff0075a7 */ /* 0x000ea40008001107 */
[----:B--2---:R-:W-:Y:S05]  /*4220*/  @!P0 BRA `(.L_x_71) ;  /* 0x0000003c00088947 */ /* 0x004fea0003800000 */
.L_x_70:
[----:B------:R-:W-:Y:S02]  /*4230*/  R2UR UR11, R15 ;  /* 0x000000000f0b72ca */ /* 0x000fe400000e0000 */
[----:B------:R-:W-:Y:S02]  /*4240*/  R2UR UR10, R14 ;  /* 0x000000000e0a72ca */ /* 0x000fe400000e0000 */
[----:B------:R-:W-:Y:S04]  /*4250*/  ISETP.NE.U32.AND P2, PT, RZ, UR4, PT ;  /* 0x00000004ff007c0c */ /* 0x000fe8000bf45070 */
[----:B------:R-:W-:Y:S05]  /*4260*/  ISETP.NE.AND.EX P2, PT, RZ, UR5, PT, P2 ;  /* 0x00000005ff007c0c */ /* 0x000fea000bf45320 */
[----:B------:R-:W-:Y:S02]  /*4270*/  USHF.L.U32 UR11, UR11, 0x7, URZ ;  /* 0x000000070b0b7899 */ /* 0x000fe400080006ff */
[----:B------:R-:W-:Y:S01]  /*4280*/  USHF.L.U32 UR10, UR10, 0x6, URZ ;  /* 0x000000060a0a7899 */ /* 0x000fe200080006ff */
[----:B------:R-:W-:Y:S11]  /*4290*/  BRA.U !UP4, `(.L_x_72) ;  /* 0x000000010c347547 */ /* 0x000ff6000b800000 */
[----:B------:R-:W-:Y:S01]  /*42a0*/  UPLOP3.LUT UP0, UPT, UPT, UPT, UP3, 0x80, 0x8 ;  /* 0x000000000008789c */ /* 0x000fe20003f0f030 */
[----:B--2---:R-:W-:Y:S02]  /*42b0*/  HFMA2 R0, -RZ, RZ, 0, 5.9604644775390625e-08 ;  /* 0x00000001ff007431 */ /* 0x004fe400000001ff */
[----:B------:R-:W-:Y:S03]  /*42c0*/  IMAD.MOV.U32 R88, RZ, RZ, 0x1 ;  /* 0x00000001ff587424 */ /* 0x000fe600078e00ff */
[----:B------:R-:W-:Y:S05]  /*42d0*/  PLOP3.LUT P0, PT, PT, PT, UP0, 0x80, 0x8 ;  /* 0x000000000008781c */ /* 0x000fea0003f0f008 */
[----:B------:R-:W2:Y:S01]  /*42e0*/  @UP0 LDCU.64 UR14, c[0x0][0x888] ;  /* 0x00011100ff0e07ac */ /* 0x000ea20008000a00 */
[----:B------:R-:W-:Y:S07]  /*42f0*/  @UP0 UIMAD UR8, UR36, UR4, URZ ;  /* 0x00000004240802a4 */ /* 0x000fee000f8e02ff */
[----:B------:R-:W-:Y:S01]  /*4300*/  @!P0 PRMT R88, R0, 0x7610, R88 ;  /* 0x0000761000588816 */ /* 0x000fe20000000058 */
[----:B--2---:R-:W-:Y:S03]  /*4310*/  @UP0 UIMAD.WIDE UR14, UR8, 0x4, UR14 ;  /* 0x00000004080e08a5 */ /* 0x004fe6000f8e020e */
[----:B------:R-:W2:Y:S03]  /*4320*/  @!UP0 LDCU UR8, c[0x0][0x880] ;  /* 0x00011000ff0887ac */ /* 0x000ea60008000800 */
[----:B------:R-:W-:Y:S01]  /*4330*/  IMAD.U32 R8, RZ, RZ, UR14 ;  /* 0x0000000eff087e24 */ /* 0x000fe2000f8e00ff */
[----:B------:R-:W-:Y:S05]  /*4340*/  MOV R9, UR15 ;  /* 0x0000000f00097c02 */ /* 0x000fea0008000f00 */
[----:B-----5:R3:W5:Y:S02]  /*4350*/  @P0 LDG.E R49, desc[UR46][R8.64] ;  /* 0x0000002e08310981 */ /* 0x020764000c1e1900 */
[----:B--23--:R-:W-:Y:S07]  /*4360*/  @!P0 IMAD.U32 R49, RZ, RZ, UR8 ;  /* 0x00000008ff318e24 */ /* 0x00cfee000f8e00ff */
.L_x_72:
[----:B-----5:R-:W-:Y:S01]  /*4370*/  @!P2 FSETP.EQ.AND P0, PT, R49, RZ, PT ;  /* 0x000000ff3100a20b */ /* 0x020fe20003f02000 */
[----:B------:R-:W-:Y:S01]  /*4380*/  @!UPT UIADD3 URZ, UPT, UPT, URZ, URZ, URZ ;  /* 0x000000fffffff290 */ /* 0x000fe2000fffe0ff */
[----:B------:R-:W-:Y:S11]  /*4390*/  @!P2 BRA `(.L_x_73) ;  /* 0x000000000014a947 */ /* 0x000ff60003800000 */
[----:B------:R-:W-:Y:S02]  /*43a0*/  LOP3.LUT P2, RZ, R88, 0xff, RZ, 0xc0, !PT ;  /* 0x000000ff58ff7812 */ /* 0x000fe4000784c0ff */
[----:B------:R-:W-:Y:S04]  /*43b0*/  PLOP3.LUT P0, PT, PT, PT, UP0, 0x80, 0x8 ;  /* 0x000000000008781c */ /* 0x000fe80003f0f008 */
[----:B------:R-:W-:Y:S07]  /*43c0*/  PLOP3.LUT P0, PT, P0, PT, PT, 0x8, 0x80 ;  /* 0x000000000080781c */ /* 0x000fee000070e170 */
[----:B------:R-:W-:Y:S11]  /*43d0*/  @P2 FSETP.EQ.AND P0, PT, R49, RZ, PT ;  /* 0x000000ff3100220b */ /* 0x000ff60003f02000 */
[----:B------:R-:W-:Y:S02]  /*43e0*/  @!UPT UIADD3 URZ, UPT, UPT, URZ, URZ, URZ ;  /* 0x000000fffffff290 */ /* 0x000fe4000fffe0ff */
.L_x_73:
[----:B------:R-:W-:Y:S01]  /*43f0*/  ULEA UR15, UR13, UR7, 0x3 ;  /* 0x000000070d0f7291 */ /* 0x000fe2000f8e18ff */
[----:B------:R-:W-:Y:S02]  /*4400*/  SHF.L.U32 R9, R29, 0x1f, RZ ;  /* 0x0000001f1d097819 */ /* 0x000fe400000006ff */
[----:B------:R-:W-:Y:S04]  /*4410*/  ELECT P4, URZ, PT ;  /* 0x0000000000ff782f */ /* 0x000fe80003880000 */
[----:B------:R-:W-:Y:S02]  /*4420*/  PLOP3.LUT P4, PT, P0, P4, PT, 0xf2, 0x2f ;  /* 0x00000000002f781c */ /* 0x000fe40000789e72 */
[----:B------:R-:W3:Y:S11]  /*4430*/  SYNCS.PHASECHK.TRANS64.TRYWAIT P2, [UR15+0x58], R9 ;  /* 0x00005809ff0075a7 */ /* 0x000ef6000804110f */
[----:B-1----:R-:W-:Y:S05]  /*4440*/  @!P4 IADD3 R8, P0, PT, R30, 0x580, RZ ;  /* 0x000005801e08c810 */ /* 0x002fea0007f1e0ff */
[----:B--2---:R-:W-:Y:S01]  /*4450*/  @!P4 IMAD.X R2, RZ, RZ, R31, P0 ;  /* 0x000000ffff02c224 */ /* 0x004fe200000e061f */
[----:B---3--:R-:W-:Y:S07]  /*4460*/  @!P2 BRA `(.L_x_74) ;  /* 0x000000380090a947 */ /* 0x008fee0003800000 */
.L_x_145:
[----:B------:R-:W2:Y:S01]  /*4470*/  LDC.64 R12, c[0x0][0xb18] ;  /* 0x0002c600ff0c7b82 */ /* 0x000ea20000000a00 */
[----:B------:R-:W-:Y:S01]  /*4480*/  @!P4 R2UR UR8, R2 ;  /* 0x000000000208c2ca */ /* 0x000fe200000e0000 */
[----:B------:R-:W-:Y:S01]  /*4490*/  VOTEU.ALL UP2, P4 ;  /* 0x0000000000ff7886 */ /* 0x000fe20002040000 */
[----:B------:R-:W-:Y:S01]  /*44a0*/  @!P4 R2UR UR9, R8 ;  /* 0x000000000809c2ca */ /* 0x000fe200000e0000 */
[----:B------:R-:W-:Y:S01]  /*44b0*/  VOTEU.ALL UP1, P4 ;  /* 0x0000000000ff7886 */ /* 0x000fe20002020000 */
[----:B-1----:R-:W-:Y:S03]  /*44c0*/  @!P4 IMAD.MOV.U32 R0, RZ, RZ, 0x2000 ;  /* 0x00002000ff00c424 */ /* 0x002fe600078e00ff */
[----:B------:R-:W1:Y:S01]  /*44d0*/  @!P1 LDC R2, c[0x0][0xb0c] ;  /* 0x0002c300ff029b82 */ /* 0x000e620000000800 */
[----:B------:R-:W-:Y:S01]  /*44e0*/  UMOV UR20, 0x0 ;  /* 0x0000000000147882 */ /* 0x000fe20000000000 */
[----:B------:R-:W-:Y:S01]  /*44f0*/  UMOV UR21, 0x10000000 ;  /* 0x1000000000157882 */ /* 0x000fe20000000000 */
[----:B------:R-:W-:Y:S01]  /*4500*/  UMOV UR12, UR36 ;  /* 0x00000024000c7c82 */ /* 0x000fe20008000000 */
[----:B------:R-:W-:Y:S01]  /*4510*/  UIADD3 UR14, UPT, UPT, UR13, 0x1, URZ ;  /* 0x000000010d0e7890 */ /* 0x000fe2000fffe0ff */
[----:B------:R-:W-:Y:S01]  /*4520*/  @P3 SHF.R.U32.HI R26, RZ, 0x10, R21 ;  /* 0x00000010ff1a3819 */ /* 0x000fe20000011615 */
[----:B------:R-:W-:Y:S02]  /*4530*/  VIADD R28, R28, 0x1 ;  /* 0x000000011c1c7836 */ /* 0x000fe40000000000 */
[----:B------:R-:W-:Y:S01]  /*4540*/  IMAD.U32 R9, RZ, RZ, UR8 ;  /* 0x00000008ff097e24 */ /* 0x000fe2000f8e00ff */
[----:B------:R-:W-:Y:S01]  /*4550*/  @!UP2 ULEA UR8, UR13, UR7, 0xd ;  /* 0x000000070d08a291 */ /* 0x000fe2000f8e68ff */
[----:B------:R-:W-:Y:S01]  /*4560*/  IMAD.U32 R8, RZ, RZ, UR9 ;  /* 0x00000009ff087e24 */ /* 0x000fe2000f8e00ff */
[----:B------:R-:W-:Y:S02]  /*4570*/  UIADD3 UR9, UPT, UPT, UR15, 0x40, URZ ;  /* 0x000000400f097890 */ /* 0x000fe4000fffe0ff */
[----:B------:R-:W-:Y:S01]  /*4580*/  @!P4 R2UR UR19, R9 ;  /* 0x000000000913c2ca */ /* 0x000fe200000e0000 */
[----:B------:R-:W-:Y:S01]  /*4590*/  @!UP2 UIADD3 UR8, UPT, UPT, UR8, 0x200, URZ ;  /* 0x000002000808a890 */ /* 0x000fe2000fffe0ff */
[----:B------:R-:W-:Y:S01]  /*45a0*/  @!P4 R2UR UR18, R8 ;  /* 0x000000000812c2ca */ /* 0x000fe200000e0000 */
[----:B------:R-:W-:Y:S01]  /*45b0*/  UISETP.NE.AND UP5, UPT, UR14, 0x3, UPT ;  /* 0x000000030e00788c */ /* 0x000fe2000bfa5270 */
[----:B------:R-:W3:Y:S01]  /*45c0*/  LDC.64 R8, c[0x0][0xb10] ;  /* 0x0002c400ff087b82 */ /* 0x000ee20000000a00 */
[----:B------:R-:W-:Y:S02]  /*45d0*/  UPRMT UR16, UR37, 0x654, UR9 ;  /* 0x0000065425107896 */ /* 0x000fe40008000009 */
[----:B------:R-:W-:Y:S02]  /*45e0*/  USEL UR17, URZ, 0x1, UP5 ;  /* 0x00000001ff117887 */ /* 0x000fe4000a800000 */
[----:B------:R-:W-:Y:S04]  /*45f0*/  USEL UR14, UR14, URZ, UP5 ;  /* 0x000000ff0e0e7287 */ /* 0x000fe8000a800000 */
[----:B------:R-:W-:Y:S01]  /*4600*/  ULEA UR13, UR14, UR7, 0x3 ;  /* 0x000000070e0d7291 */ /* 0x000fe2000f8e18ff */
[----:B------:R-:W-:Y:S01]  /*4610*/  LOP3.LUT R29, R29, UR17, RZ, 0x3c, !PT ;  /* 0x000000111d1d7c12 */ /* 0x000fe2000f8e3cff */
[----:B------:R1:W-:Y:S01]  /*4620*/  @!UP1 UTMALDG.3D [UR8], [UR18], desc[UR20] ;  /* 0x00001408120095b4 */ /* 0x0003e20008011000 */
[----:B------:R5:W-:Y:S02]  /*4630*/  @!P4 SYNCS.ARRIVE.TRANS64.RED.A0TR RZ, [UR15+0x40], R0 ;  /* 0x00004000ffffc9a7 */ /* 0x000be4000830040f */
[----:B------:R-:W-:Y:S01]  /*4640*/  SHF.L.U32 R14, R29, 0x1f, RZ ;  /* 0x0000001f1d0e7819 */ /* 0x000fe200000006ff */
[C---:B---3--:R-:W-:Y:S01]  /*4650*/  @!P1 IMAD.HI.U32 R8, R11.reuse, R8, RZ ;  /* 0x000000080b089227 */ /* 0x048fe200078e00ff */
[----:B--2---:R-:W-:Y:S02]  /*4660*/  @!P1 ISETP.NE.AND P0, PT, R12, 0x1, PT ;  /* 0x000000010c00980c */ /* 0x004fe40003f05270 */
[----:B-1----:R-:W-:Y:S01]  /*4670*/  @!P1 ISETP.NE.AND P2, PT, R2, 0x1, PT ;  /* 0x000000010200980c */ /* 0x002fe20003f45270 */
[----:B------:R-:W-:Y:S01]  /*4680*/  SYNCS.ARRIVE.TRANS64.RED.A1T0 RZ, [UR16], RZ ;  /* 0x000000ffffff79a7 */ /* 0x000fe20008100410 */
[C---:B------:R-:W-:Y:S01]  /*4690*/  @!P1 IMAD.HI.U32 R13, R10.reuse, R13, RZ ;  /* 0x0000000d0a0d9227 */ /* 0x040fe200078e00ff */
[----:B------:R-:W-:Y:S04]  /*46a0*/  @!P1 SHF.R.U32.HI R8, RZ, R9, R8 ;  /* 0x00000009ff089219 */ /* 0x000fe80000011608 */
[----:B------:R-:W-:Y:S01]  /*46b0*/  @!P1 SEL R8, R11, R8, !P2 ;  /* 0x000000080b089207 */ /* 0x000fe20005000000 */
[----:B------:R-:W1:Y:S01]  /*46c0*/  SYNCS.PHASECHK.TRANS64.TRYWAIT P5, [UR13+0x58], R14 ;  /* 0x0000580eff0075a7 */ /* 0x000e6200080a110d */
[----:B-----5:R-:W2:Y:S02]  /*46d0*/  @!P1 LDC R0, c[0x0][0xb20] ;  /* 0x0002c800ff009b82 */ /* 0x020ea40000000800 */
[----:B--2---:R-:W-:Y:S04]  /*46e0*/  @!P1 SHF.R.U32.HI R0, RZ, R0, R13 ;  /* 0x00000000ff009219 */ /* 0x004fe8000001160d */
[----:B------:R-:W-:Y:S05]  /*46f0*/  @!P1 SEL R9, R10, R0, !P0 ;  /* 0x000000000a099207 */ /* 0x000fea0004000000 */
[----:B------:R-:W-:Y:S02]  /*4700*/  @!P1 IMAD.IADD R0, R9, 0x1, -R8 ;  /* 0x0000000109009824 */ /* 0x000fe400078e0a08 */
[----:B------:R-:W-:Y:S02]  /*4710*/  @!P1 IMAD.IADD R8, R8, 0x1, -R9 ;  /* 0x0000000108089824 */ /* 0x000fe400078e0a09 */
[----:B------:R-:W-:Y:S02]  /*4720*/  @!P1 IMAD R11, R0, R2, R11 ;  /* 0x00000002000b9224 */ /* 0x000fe400078e020b */
[----:B------:R-:W-:Y:S01]  /*4730*/  @!P1 IMAD R10, R8, R12, R10 ;  /* 0x0000000c080a9224 */ /* 0x000fe200078e020a */
[----:B-1----:R-:W-:Y:S06]  /*4740*/  @!P5 BRA `(.L_x_75) ;  /* 0x0000003400f0d947 */ /* 0x002fec0003800000 */
.L_x_147:
[----:B------:R-:W-:Y:S01]  /*4750*/  @!P4 IADD3 R2, P0, PT, R30, 0x580, RZ ;  /* 0x000005801e02c810 */ /* 0x000fe20007f1e0ff */
[----:B------:R-:W-:Y:S01]  /*4760*/  UMOV UR18, 0x0 ;  /* 0x0000000000127882 */ /* 0x000fe20000000000 */
[----:B------:R-:W-:Y:S01]  /*4770*/  UMOV UR19, 0x10000000 ;  /* 0x1000000000137882 */ /* 0x000fe20000000000 */
[----:B------:R-:W-:Y:S01]  /*4780*/  VOTEU.ALL UP1, P4 ;  /* 0x0000000000ff7886 */ /* 0x000fe20002020000 */
[----:B------:R-:W-:Y:S01]  /*4790*/  @!P4 R2UR UR9, R2 ;  /* 0x000000000209c2ca */ /* 0x000fe200000e0000 */
[----:B-1----:R-:W-:Y:S01]  /*47a0*/  @!P4 IMAD.X R0, RZ, RZ, R31, P0 ;  /* 0x000000ffff00c224 */ /* 0x002fe200000e061f */
[----:B------:R-:W-:Y:S01]  /*47b0*/  UMOV UR12, UR36 ;  /* 0x00000024000c7c82 */ /* 0x000fe20008000000 */
[----:B------:R-:W-:Y:S01]  /*47c0*/  @P3 R2UR UR36, R26 ;  /* 0x000000001a2432ca */ /* 0x000fe200000e0000 */
[----:B------:R-:W-:Y:S01]  /*47d0*/  @!UP1 ULEA UR15, UR14, UR7, 0xd ;  /* 0x000000070e0f9291 */ /* 0x000fe2000f8e68ff */
[----:B------:R-:W-:Y:S01]  /*47e0*/  ISETP.NE.AND P0, PT, R28, 0x2, PT ;  /* 0x000000021c00780c */ /* 0x000fe20003f05270 */
[----:B------:R-:W-:Y:S01]  /*47f0*/  @!UP1 UIADD3 UR10, UPT, UPT, UR10, 0x20, URZ ;  /* 0x000000200a0a9890 */ /* 0x000fe2000fffe0ff */
[----:B------:R-:W-:Y:S01]  /*4800*/  @!P4 R2UR UR8, R0 ;  /* 0x000000000008c2ca */ /* 0x000fe200000e0000 */
[----:B------:R-:W-:Y:S01]  /*4810*/  IMAD.IADD R14, R10, 0x1, R86 ;  /* 0x000000010a0e7824 */ /* 0x000fe200078e0256 */
[----:B------:R-:W-:Y:S01]  /*4820*/  SEL R0, RZ, 0x1, P0 ;  /* 0x00000001ff007807 */ /* 0x000fe20000000000 */
[----:B------:R-:W-:Y:S01]  /*4830*/  IMAD.IADD R15, R11, 0x1, R87 ;  /* 0x000000010b0f7824 */ /* 0x000fe200078e0257 */
[----:B------:R-:W-:Y:S02]  /*4840*/  SEL R28, R28, RZ, P0 ;  /* 0x000000ff1c1c7207 */ /* 0x000fe40000000000 */
[----:B------:R-:W-:Y:S01]  /*4850*/  IMAD.U32 R8, RZ, RZ, UR9 ;  /* 0x00000009ff087e24 */ /* 0x000fe2000f8e00ff */
[----:B------:R-:W-:Y:S01]  /*4860*/  UIADD3 UR9, UPT, UPT, UR13, 0x40, URZ ;  /* 0x000000400d097890 */ /* 0x000fe2000fffe0ff */
[----:B------:R-:W-:Y:S03]  /*4870*/  LOP3.LUT R27, R27, R0, RZ, 0x3c, !PT ;  /* 0x000000001b1b7212 */ /* 0x000fe600078e3cff */
[----:B------:R-:W-:Y:S02]  /*4880*/  @!P4 R2UR UR16, R8 ;  /* 0x000000000810c2ca */ /* 0x000fe400000e0000 */
[----:B------:R-:W-:Y:S01]  /*4890*/  IMAD.U32 R9, RZ, RZ, UR8 ;  /* 0x00000008ff097e24 */ /* 0x000fe2000f8e00ff */
[----:B------:R-:W-:Y:S01]  /*48a0*/  @!UP1 UIADD3 UR8, UPT, UPT, UR15, 0x200, URZ ;  /* 0x000002000f089890 */ /* 0x000fe2000fffe0ff */
[----:B------:R-:W-:Y:S01]  /*48b0*/  VOTEU.ALL UP1, P4 ;  /* 0x0000000000ff7886 */ /* 0x000fe20002020000 */
[----:B------:R-:W-:Y:S02]  /*48c0*/  UPRMT UR15, UR37, 0x654, UR9 ;  /* 0x00000654250f7896 */ /* 0x000fe40008000009 */
[----:B------:R-:W-:Y:S11]  /*48d0*/  @!P4 R2UR UR17, R9 ;  /* 0x000000000911c2ca */ /* 0x000ff600000e0000 */
[----:B------:R-:W-:Y:S02]  /*48e0*/  @!UPT UIADD3 URZ, UPT, UPT, URZ, URZ, URZ ;  /* 0x000000fffffff290 */ /* 0x000fe4000fffe0ff */
[----:B------:R2:W-:Y:S01]  /*48f0*/  @!UP1 UTMALDG.3D [UR8], [UR16], desc[UR18] ;  /* 0x00001208100095b4 */ /* 0x0005e20008011000 */
[----:B------:R2:W-:Y:S01]  /*4900*/  @!P4 SYNCS.ARRIVE.TRANS64.RED.A0TR RZ, [UR13+0x40], R25 ;  /* 0x00004019ffffc9a7 */ /* 0x0005e2000830040d */
[----:B------:R-:W-:Y:S04]  /*4910*/  UIADD3 UR13, UPT, UPT, UR14, 0x1, URZ ;  /* 0x000000010e0d7890 */ /* 0x000fe8000fffe0ff */
[----:B------:R-:W-:Y:S04]  /*4920*/  UISETP.NE.AND UP1, UPT, UR13, 0x3, UPT ;  /* 0x000000030d00788c */ /* 0x000fe8000bf25270 */
[----:B------:R-:W-:Y:S02]  /*4930*/  USEL UR14, URZ, 0x1, UP1 ;  /* 0x00000001ff0e7887 */ /* 0x000fe40008800000 */
[----:B------:R-:W-:Y:S02]  /*4940*/  USEL UR13, UR13, URZ, UP1 ;  /* 0x000000ff0d0d7287 */ /* 0x000fe40008800000 */
[----:B------:R-:W-:Y:S02]  /*4950*/  UPLOP3.LUT UP1, UPT, UPT, UPT, UPT, 0x80, 0x8 ;  /* 0x000000000008789c */ /* 0x000fe40003f2f070 */
[----:B------:R-:W-:Y:S01]  /*4960*/  LOP3.LUT R29, R29, UR14, RZ, 0x3c, !PT ;  /* 0x0000000e1d1d7c12 */ /* 0x000fe2000f8e3cff */
[----:B------:R-:W-:Y:S01]  /*4970*/  SYNCS.ARRIVE.TRANS64.RED.A1T0 RZ, [UR15], RZ ;  /* 0x000000ffffff79a7 */ /* 0x000fe2000810040f */
[----:B------:R-:W-:Y:S07]  /*4980*/  @P3 BRA `(.L_x_76) ;  /* 0xfffffff4001c3947 */ /* 0x000fee000383ffff */
[----:B------:R-:W-:Y:S01]  /*4990*/  UIADD3 UR7, UPT, UPT, UR7, 0x58, URZ ;  /* 0x0000005807077890 */ /* 0x000fe2000fffe0ff */
[----:B------:R-:W-:-:S03]  /*49a0*/  SHF.L.U32 R2, R29, 0x1f, RZ ;  /* 0x0000001f1d027819 */ /* 0x000fc600000006ff */
[----:B------:R-:W-:-:S09]  /*49b0*/  ULEA UR4, UR13, UR7, 0x3 ;  /* 0x000000070d047291 */ /* 0x000fd2000f8e18ff */
[----:B------:R-:W1:Y:S02]  /*49c0*/  SYNCS.PHASECHK.TRANS64.TRYWAIT P0, [UR4], R2 ;  /* 0x00000002ff0075a7 */ /* 0x000e640008001104 */
[----:B-1----:R-:W-:Y:S05]  /*49d0*/  @!P0 BRA `(.L_x_77) ;  /* 0x0000003400648947 */ /* 0x002fea0003800000 */
.L_x_149:
        /* <DEDUP_REMOVED lines=9> */
.L_x_151:
[----:B------:R-:W-:-:S04]  /*4a70*/  UIADD3 UR5, UPT, UPT, UR5, 0x1, URZ ;  /* 0x0000000105057890 */ /* 0x000fc8000fffe0ff */
[----:B------:R-:W-:-:S04]  /*4a80*/  UISETP.NE.AND UP0, UPT, UR5, 0x3, UPT ;  /* 0x000000030500788c */ /* 0x000fc8000bf05270 */
[----:B------:R-:W-:Y:S02]  /*4a90*/  USEL UR4, URZ, 0x1, UP0 ;  /* 0x00000001ff047887 */ /* 0x000fe40008000000 */
[----:B------:R-:W-:-:S04]  /*4aa0*/  USEL UR5, UR5, URZ, UP0 ;  /* 0x000000ff05057287 */ /* 0x000fc80008000000 */
[----:B------:R-:W-:Y:S01]  /*4ab0*/  ULEA UR5, UR5, UR7, 0x3 ;  /* 0x0000000705057291 */ /* 0x000fe2000f8e18ff */
[----:B-1----:R-:W-:-:S04]  /*4ac0*/  LOP3.LUT R2, R29, UR4, RZ, 0x3c, !PT ;  /* 0x000000041d027c12 */ /* 0x002fc8000f8e3cff */
[----:B------:R-:W-:Y:S01]  /*4ad0*/  SHF.L.U32 R2, R2, 0x1f, RZ ;  /* 0x0000001f02027819 */ /* 0x000fe200000006ff */
[----:B------:R-:W-:-:S07]  /*4ae0*/  IMAD.U32 R0, RZ, RZ, UR5 ;  /* 0x00000005ff007e24 */ /* 0x000fce000f8e00ff */
.L_x_79:
[----:B-1----:R1:W3:Y:S02]  /*4af0*/  SYNCS.PHASECHK.TRANS64.TRYWAIT P0, [R0+URZ], R2 ;  /* 0x00000002000075a7 */ /* 0x0022e400080011ff */
[----:B---3--:R-:W-:Y:S05]  /*4b00*/  @!P0 NANOSLEEP.SYNCS 0x989680 ;  /* 0x009896800000895d */ /* 0x008fea0003900000 */
[----:B------:R-:W3:Y:S02]  /*4b10*/  @!P0 SYNCS.PHASECHK.TRANS64 P0, [R0+URZ], R2 ;  /* 0x00000002000085a7 */ /* 0x000ee400080010ff */
[----:B--23--:R-:W-:Y:S05]  /*4b20*/  @P0 EXIT ;  /* 0x000000000000094d */ /* 0x00cfea0003800000 */
[----:B------:R-:W-:Y:S05]  /*4b30*/  BRA `(.L_x_79) ;  /* 0xfffffffc00ec7947 */ /* 0x000fea000383ffff */
.L_x_67:
[----:B------:R-:W-:-:S06]  /*4b40*/  UISETP.GE.AND UP1, UPT, UR8, 0x4, UPT ;  /* 0x000000040800788c */ /* 0x000fcc000bf26270 */
[----:B------:R-:W-:-:S13]  /*4b50*/  PLOP3.LUT P0, PT, PT, PT, UP1, 0x80, 0x8 ;  /* 0x000000000008781c */ /* 0x000fda0003f0f018 */
[----:B------:R-:W-:Y:S05]  /*4b60*/  @!P0 EXIT ;  /* 0x000000000000894d */ /* 0x000fea0003800000 */
[----:B------:R-:W-:Y:S01]  /*4b70*/  BAR.SYNC.DEFER_BLOCKING 0x6, 0xa0 ;  /* 0x0182800000007b1d */ /* 0x000fe20000010000 */
[C---:B------:R-:W-:Y:S01]  /*4b80*/  IMAD.SHL.U32 R2, R93.reuse, 0x20, RZ ;  /* 0x000000205d027824 */ /* 0x040fe200078e00ff */
[C---:B------:R-:W-:Y:S01]  /*4b90*/  LOP3.LUT R94, R93.reuse, 0x2, RZ, 0xc0, !PT ;  /* 0x000000025d5e7812 */ /* 0x040fe200078ec0ff */
[C---:B------:R-:W-:Y:S01]  /*4ba0*/  IMAD.SHL.U32 R99, R93.reuse, 0x4, RZ ;  /* 0x000000045d637824 */ /* 0x040fe200078e00ff */
[C---:B------:R-:W-:Y:S01]  /*4bb0*/  LOP3.LUT R100, R93.reuse, 0x60, RZ, 0xc0, !PT ;  /* 0x000000605d647812 */ /* 0x040fe200078ec0ff */
[C---:B------:R-:W-:Y:S01]  /*4bc0*/  IMAD.U32 R46, R93.reuse, 0x10000, RZ ;  /* 0x000100005d2e7824 */ /* 0x040fe200078e00ff */
[----:B------:R-:W-:Y:S02]  /*4bd0*/  UMOV UR48, 0x400 ;  /* 0x0000040000307882 */ /* 0x000fe40000000000 */
[----:B------:R-:W1:Y:S01]  /*4be0*/  LDC R91, c[0x0][0x370] ;  /* 0x0000dc00ff5b7b82 */ /* 0x000e620000000800 */
[----:B------:R-:W-:Y:S01]  /*4bf0*/  ULEA UR48, UR37, UR48, 0x18 ;  /* 0x0000003025307291 */ /* 0x000fe2000f8ec0ff */
[----:B------:R-:W-:Y:S01]  /*4c00*/  LOP3.LUT R3, R2, 0xc0, RZ, 0xc0, !PT ;  /* 0x000000c002037812 */ /* 0x000fe200078ec0ff */
[----:B------:R-:W-:Y:S01]  /*4c10*/  IMAD.MOV.U32 R45, RZ, RZ, RZ ;  /* 0x000000ffff2d7224 */ /* 0x000fe200078e00ff */
[----:B------:R-:W-:Y:S01]  /*4c20*/  LOP3.LUT R93, R93, 0x4, RZ, 0xc0, !PT ;  /* 0x000000045d5d7812 */ /* 0x000fe200078ec0ff */
[----:B------:R-:W-:Y:S01]  /*4c30*/  UIADD3 UR52, UPT, UPT, UR48, 0x200, URZ ;  /* 0x0000020030347890 */ /* 0x000fe2000fffe0ff */
[----:B------:R-:W-:-:S02]  /*4c40*/  LOP3.LUT R99, R3, 0x18, R99, 0xf8, !PT ;  /* 0x0000001803637812 */ /* 0x000fc400078ef863 */
[----:B------:R-:W-:Y:S01]  /*4c50*/  CS2R R96, SRZ ;  /* 0x0000000000607805 */ /* 0x000fe2000001ff00 */
[----:B------:R-:W2:Y:S01]  /*4c60*/  LDC R42, c[0x0][0xb0c] ;  /* 0x0002c300ff2a7b82 */ /* 0x000ea20000000800 */
[----:B------:R-:W-:Y:S01]  /*4c70*/  LOP3.LUT R46, R46, 0x600000, RZ, 0xc0, !PT ;  /* 0x006000002e2e7812 */ /* 0x000fe200078ec0ff */
[----:B------:R-:W-:Y:S01]  /*4c80*/  IMAD.MOV.U32 R103, RZ, RZ, RZ ;  /* 0x000000ffff677224 */ /* 0x000fe200078e00ff */
[----:B------:R-:W-:Y:S01]  /*4c90*/  IADD3 R98, PT, PT, -R93, 0x2, RZ ;  /* 0x000000025d627810 */ /* 0x000fe20007ffe1ff */
[----:B------:R-:W-:Y:S01]  /*4ca0*/  IMAD.MOV R94, RZ, RZ, -R94 ;  /* 0x000000ffff5e7224 */ /* 0x000fe200078e0a5e */
[----:B------:R-:W-:Y:S01]  /*4cb0*/  LOP3.LUT R99, R99, 0xf20, R2, 0xf8, !PT ;  /* 0x00000f2063637812 */ /* 0x000fe200078ef802 */
[----:B------:R-:W-:Y:S01]  /*4cc0*/  IMAD.MOV R93, RZ, RZ, -R93 ;  /* 0x000000ffff5d7224 */ /* 0x000fe200078e0a5d */
[----:B------:R-:W4:Y:S01]  /*4cd0*/  LDCU.64 UR54, c[0x0][0x348] ;  /* 0x00006900ff3677ac */ /* 0x000f220008000a00 */
[----:B------:R-:W1:Y:S01]  /*4ce0*/  LDC R89, c[0x0][0xb20] ;  /* 0x0002c800ff597b82 */ /* 0x000e620000000800 */
[----:B------:R-:W3:Y:S01]  /*4cf0*/  LDS R0, [UR48+0x130] ;  /* 0x00013030ff007984 */ /* 0x000ee20008000800 */
[----:B------:R-:W-:Y:S01]  /*4d00*/  IMAD.SHL.U32 R98, R98, 0x10, RZ ;  /* 0x0000001062627824 */ /* 0x000fe200078e00ff */
[----:B------:R-:W-:Y:S01]  /*4d10*/  LEA R99, R99, UR52, 0x1 ;  /* 0x0000003463637c11 */ /* 0x000fe2000f8e08ff */
[----:B------:R-:W-:Y:S01]  /*4d20*/  UMOV UR51, 0x1 ;  /* 0x0000000100337882 */ /* 0x000fe20000000000 */
[----:B------:R-:W-:Y:S01]  /*4d30*/  UMOV UR56, URZ ;  /* 0x000000ff00387c82 */ /* 0x000fe20008000000 */
[----:B------:R-:W1:Y:S02]  /*4d40*/  LDCU.64 UR38, c[0x0][0x888] ;  /* 0x00011100ff2677ac */ /* 0x000e640008000a00 */
[----:B------:R-:W1:Y:S01]  /*4d50*/  LDC R41, c[0x0][0xb30] ;  /* 0x0002cc00ff297b82 */ /* 0x000e620000000800 */
[----:B------:R-:W1:Y:S01]  /*4d60*/  LDCU.64 UR44, c[0x0][0x890] ;  /* 0x00011200ff2c77ac */ /* 0x000e620008000a00 */
[----:B------:R-:W-:Y:S01]  /*4d70*/  UMOV UR50, URZ ;  /* 0x000000ff00327c82 */ /* 0x000fe20008000000 */
[----:B------:R-:W-:-:S05]  /*4d80*/  UMOV UR49, URZ ;  /* 0x000000ff00317c82 */ /* 0x000fca0008000000 */
[----:B------:R-:W1:Y:S08]  /*4d90*/  LDC.64 R84, c[0x0][0xb10] ;  /* 0x0002c400ff547b82 */ /* 0x000e700000000a00 */
[----:B------:R-:W1:Y:S08]  /*4da0*/  LDC.64 R38, c[0x0][0xb18] ;  /* 0x0002c600ff267b82 */ /* 0x000e700000000a00 */
[----:B------:R-:W1:Y:S08]  /*4db0*/  LDC.64 R36, c[0x0][0xb28] ;  /* 0x0002ca00ff247b82 */ /* 0x000e700000000a00 */
[----:B------:R-:W1:Y:S01]  /*4dc0*/  LDC.64 R82, c[0x0][0x8b0] ;  /* 0x00022c00ff527b82 */ /* 0x000e620000000a00 */
[----:B---3--:R-:W-:-:S07]  /*4dd0*/  IMAD.IADD R46, R0, 0x1, R46 ;  /* 0x00000001002e7824 */ /* 0x008fce00078e022e */
[----:B------:R-:W3:Y:S08]  /*4de0*/  LDC.64 R80, c[0x0][0x8a8] ;  /* 0x00022a00ff507b82 */ /* 0x000ef00000000a00 */
[----:B--2-4-:R-:W1:Y:S02]  /*4df0*/  LDC R90, c[0x0][0x374] ;  /* 0x0000dd00ff5a7b82 */ /* 0x014e640000000800 */
.L_x_110:
[C---:B------:R-:W-:Y:S02]  /*4e00*/  LEA R0, R103.reuse, UR48, 0x3 ;  /* 0x0000003067007c11 */ /* 0x040fe4000f8e18ff */
[----:B------:R-:W-:Y:S02]  /*4e10*/  SHF.L.U32 R2, R96, 0x1f, RZ ;  /* 0x0000001f60027819 */ /* 0x000fe400000006ff */
[----:B------:R-:W-:Y:S02]  /*4e20*/  LEA R16, R103, UR48, 0x4 ;  /* 0x0000003067107c11 */ /* 0x000fe4000f8e20ff */
[----:B------:R-:W2:Y:S02]  /*4e30*/  SYNCS.PHASECHK.TRANS64.TRYWAIT P0, [R0+URZ+0x80], R2 ;  /* 0x00008002000075a7 */ /* 0x000ea400080011ff */
[----:B--2---:R-:W-:Y:S05]  /*4e40*/  @!P0 BRA `(.L_x_80) ;  /* 0x0000003000788947 */ /* 0x004fea0003800000 */
.L_x_152:
[----:B------:R-:W4:Y:S01]  /*4e50*/  LDC.64 R10, c[0x0][0xb10] ;  /* 0x0002c400ff0a7b82 */ /* 0x000f220000000a00 */
[----:B------:R-:W3:Y:S01]  /*4e60*/  LDS.128 R16, [R16+0x110] ;  /* 0x0001100010107984 */ /* 0x000ee20000000c00 */
[----:B-1----:R-:W-:Y:S01]  /*4e70*/  ISETP.NE.AND P1, PT, R41, 0x1, PT ;  /* 0x000000012900780c */ /* 0x002fe20003f25270 */
[----:B--2---:R-:W-:Y:S01]  /*4e80*/  VIADD R0, R0, 0x90 ;  /* 0x0000009000007836 */ /* 0x004fe20000000000 */
[----:B------:R-:W-:Y:S04]  /*4e90*/  ISETP.GE.AND P0, PT, R40, 0x1, PT ;  /* 0x000000012800780c */ /* 0x000fe80003f06270 */
[----:B------:R-:W1:Y:S01]  /*4ea0*/  LDC.64 R8, c[0x0][0xb18] ;  /* 0x0002c600ff087b82 */ /* 0x000e620000000a00 */
[----:B------:R-:W-:Y:S01]  /*4eb0*/  PRMT R0, RZ, 0x654, R0 ;  /* 0x00000654ff007816 */ /* 0x000fe20000000000 */
[----:B------:R-:W-:Y:S01]  /*4ec0*/  @!PT LDS RZ, [RZ] ;  /* 0x00000000fffff984 */ /* 0x000fe20000000800 */
[----:B------:R-:W-:Y:S01]  /*4ed0*/  @!PT LDS RZ, [RZ] ;  /* 0x00000000fffff984 */ /* 0x000fe20000000800 */
[----:B------:R-:W-:Y:S01]  /*4ee0*/  @!PT LDS RZ, [RZ] ;  /* 0x00000000fffff984 */ /* 0x000fe20000000800 */
[----:B------:R-:W-:Y:S01]  /*4ef0*/  @!PT LDS RZ, [RZ] ;  /* 0x00000000fffff984 */ /* 0x000fe20000000800 */
[----:B------:R2:W-:Y:S06]  /*4f00*/  MEMBAR.ALL.CTA ;  /* 0x0000000000007992 */ /* 0x0005ec0000008000 */
[----:B--2---:R-:W2:Y:S01]  /*4f10*/  FENCE.VIEW.ASYNC.S ;  /* 0x00000000000073c6 */ /* 0x004ea20000000000 */
[----:B------:R-:W1:Y:S08]  /*4f20*/  @!P1 LDC R12, c[0x0][0xb20] ;  /* 0x0002c800ff0c9b82 */ /* 0x000e700000000800 */
[----:B------:R-:W1:Y:S01]  /*4f30*/  @!P1 LDC R7, c[0x0][0xb0c] ;  /* 0x0002c300ff079b82 */ /* 0x000e620000000800 */
[----:B--2---:R2:W-:Y:S01]  /*4f40*/  SYNCS.ARRIVE.TRANS64.RED.A1T0 RZ, [R0+URZ], RZ ;  /* 0x000000ff00ff79a7 */ /* 0x0045e200081004ff */
[----:B---3--:R-:W-:Y:S04]  /*4f50*/  LOP3.LUT P4, RZ, R18, 0x1, RZ, 0xc0, !PT ;  /* 0x0000000112ff7812 */ /* 0x008fe8000788c0ff */
[----:B------:R-:W-:Y:S09]  /*4f60*/  P2R R101, PR, RZ, 0x10 ;  /* 0x00000010ff657803 */ /* 0x000ff20000000000 */
[----:B------:R-:W-:Y:S02]  /*4f70*/  @P4 MOV R44, R16 ;  /* 0x00000010002c4202 */ /* 0x000fe40000000f00 */
[----:B------:R-:W-:Y:S01]  /*4f80*/  @P4 LOP3.LUT R43, R17, 0xffff, RZ, 0xc0, !PT ;  /* 0x0000ffff112b4812 */ /* 0x000fe200078ec0ff */
[----:B--2-4-:R-:W-:Y:S06]  /*4f90*/  @!P0 BRA `(.L_x_81) ;  /* 0x0000000000a48947 */ /* 0x014fec0003800000 */
[----:B------:R-:W-:Y:S01]  /*4fa0*/  IMAD.HI.U32 R0, R90, R39, RZ ;  /* 0x000000275a007227 */ /* 0x000fe200078e00ff */
[----:B------:R-:W-:Y:S02]  /*4fb0*/  ISETP.NE.AND P0, PT, R38, 0x1, PT ;  /* 0x000000012600780c */ /* 0x000fe40003f05270 */
[----:B------:R-:W-:Y:S01]  /*4fc0*/  ISETP.NE.AND P2, PT, R40, 0x1, PT ;  /* 0x000000012800780c */ /* 0x000fe20003f45270 */
[----:B------:R-:W-:Y:S01]  /*4fd0*/  IMAD.HI.U32 R4, R91, R84, RZ ;  /* 0x000000545b047227 */ /* 0x000fe200078e00ff */
[----:B------:R-:W-:Y:S02]  /*4fe0*/  SHF.R.U32.HI R0, RZ, R89, R0 ;  /* 0x00000059ff007219 */ /* 0x000fe40000011600 */
[----:B------:R-:W-:Y:S01]  /*4ff0*/  ISETP.NE.AND P3, PT, R42, 0x1, PT ;  /* 0x000000012a00780c */ /* 0x000fe20003f65270 */
[----:B------:R-:W-:Y:S01]  /*5000*/  IMAD.HI.U32 R6, R43, R39, RZ ;  /* 0x000000272b067227 */ /* 0x000fe200078e00ff */
[-C--:B------:R-:W-:Y:S02]  /*5010*/  SHF.R.U32.HI R4, RZ, R85.reuse, R4 ;  /* 0x00000055ff047219 */ /* 0x080fe40000011604 */
[----:B------:R-:W-:Y:S01]  /*5020*/  SEL R0, R90, R0, !P0 ;  /* 0x000000005a007207 */ /* 0x000fe20004000000 */
[----:B------:R-:W-:Y:S01]  /*5030*/  IMAD.HI.U32 R5, R44, R84, RZ ;  /* 0x000000542c057227 */ /* 0x000fe200078e00ff */
[----:B------:R-:W-:Y:S03]  /*5040*/  SEL R4, R91, R4, !P3 ;  /* 0x000000045b047207 */ /* 0x000fe60005800000 */
[-C--:B------:R-:W-:Y:S01]  /*5050*/  IMAD.HI.U32 R3, R0, R36.reuse, RZ ;  /* 0x0000002400037227 */ /* 0x080fe200078e00ff */
[----:B------:R-:W-:Y:S03]  /*5060*/  SHF.R.U32.HI R5, RZ, R85, R5 ;  /* 0x00000055ff057219 */ /* 0x000fe60000011605 */
[----:B------:R-:W-:Y:S01]  /*5070*/  IMAD.HI.U32 R2, R4, R36, RZ ;  /* 0x0000002404027227 */ /* 0x000fe200078e00ff */
[----:B------:R-:W-:Y:S02]  /*5080*/  @P2 SHF.R.U32.HI R0, RZ, R37, R3 ;  /* 0x00000025ff002219 */ /* 0x000fe40000011603 */
[----:B------:R-:W-:Y:S02]  /*5090*/  SHF.R.U32.HI R3, RZ, R89, R6 ;  /* 0x00000059ff037219 */ /* 0x000fe40000011606 */
[----:B------:R-:W-:Y:S01]  /*50a0*/  @P2 SHF.R.U32.HI R4, RZ, R37, R2 ;  /* 0x00000025ff042219 */ /* 0x000fe20000011602 */
[----:B------:R-:W-:Y:S01]  /*50b0*/  IMAD R0, R40, R0, RZ ;  /* 0x0000000028007224 */ /* 0x000fe200078e02ff */
[----:B------:R-:W-:Y:S02]  /*50c0*/  SEL R3, R43, R3, !P0 ;  /* 0x000000032b037207 */ /* 0x000fe40004000000 */
[----:B------:R-:W-:Y:S01]  /*50d0*/  SEL R2, R44, R5, !P3 ;  /* 0x000000052c027207 */ /* 0x000fe20005800000 */
[----:B------:R-:W-:Y:S01]  /*50e0*/  IMAD R5, R40, R4, RZ ;  /* 0x0000000428057224 */ /* 0x000fe200078e02ff */
[C---:B------:R-:W-:Y:S01]  /*50f0*/  ISETP.GE.AND P0, PT, R3.reuse, R0, PT ;  /* 0x000000000300720c */ /* 0x040fe20003f06270 */
[C---:B------:R-:W-:Y:S03]  /*5100*/  IMAD.HI.U32 R0, R3.reuse, R36, RZ ;  /* 0x0000002403007227 */ /* 0x040fe600078e00ff */
[C---:B------:R-:W-:Y:S02]  /*5110*/  ISETP.GE.OR P0, PT, R2.reuse, R5, P0 ;  /* 0x000000050200720c */ /* 0x040fe40000706670 */
[----:B------:R-:W-:Y:S04]  /*5120*/  SHF.R.U32.HI R0, RZ, R37, R0 ;  /* 0x00000025ff007219 */ /* 0x000fe80000011600 */
[C---:B------:R-:W-:Y:S05]  /*5130*/  SEL R6, R3.reuse, R0, !P2 ;  /* 0x0000000003067207 */ /* 0x040fea0005000000 */
        /* <DEDUP_REMOVED lines=14> */
[----:B------:R-:W-:Y:S07]  /*5220*/  IMAD R43, R3, R38, R43 ;  /* 0x00000026032b7224 */ /* 0x000fee00078e022b */
.L_x_81:
[----:B-1----:R-:W-:Y:S01]  /*5230*/  @!P1 ISETP.NE.AND P0, PT, R8, 0x1, PT ;  /* 0x000000010800980c */ /* 0x002fe20003f05270 */
[----:B------:R-:W-:Y:S01]  /*5240*/  @!P1 IMAD.HI.U32 R0, R44, R10, RZ ;  /* 0x0000000a2c009227 */ /* 0x000fe200078e00ff */
[----:B------:R-:W-:Y:S01]  /*5250*/  @!P1 ISETP.NE.AND P2, PT, R7, 0x1, PT ;  /* 0x000000010700980c */ /* 0x000fe20003f45270 */
[----:B------:R-:W-:Y:S01]  /*5260*/  ULOP3.LUT UP0, URZ, UR52, 0x1b0, URZ, 0xc0, !UPT ;  /* 0x000001b034ff7892 */ /* 0x000fe2000f80c0ff */
[----:B------:R-:W-:Y:S01]  /*5270*/  R2UR UR42, R15 ;  /* 0x000000000f2a72ca */ /* 0x000fe200000e0000 */
[----:B------:R-:W-:Y:S01]  /*5280*/  @!P1 IMAD.HI.U32 R2, R43, R9, RZ ;  /* 0x000000092b029227 */ /* 0x000fe200078e00ff */
[----:B------:R-:W-:Y:S02]  /*5290*/  @!P1 SHF.R.U32.HI R0, RZ, R11, R0 ;  /* 0x0000000bff009219 */ /* 0x000fe40000011600 */
[----:B------:R-:W-:Y:S01]  /*52a0*/  R2UR UR41, R14 ;  /* 0x000000000e2972ca */ /* 0x000fe200000e0000 */
[----:B------:R-:W-:Y:S01]  /*52b0*/  VIADD R103, R103, 0x1 ;  /* 0x0000000167677836 */ /* 0x000fe20000000000 */
[----:B------:R-:W-:Y:S02]  /*52c0*/  @!P1 SHF.R.U32.HI R2, RZ, R12, R2 ;  /* 0x0000000cff029219 */ /* 0x000fe40000011602 */
[----:B------:R-:W-:Y:S02]  /*52d0*/  @!P1 SEL R3, R44, R0, !P2 ;  /* 0x000000002c039207 */ /* 0x000fe40005000000 */
[----:B------:R-:W-:Y:S02]  /*52e0*/  @!P1 SEL R2, R43, R2, !P0 ;  /* 0x000000022b029207 */ /* 0x000fe40004000000 */
[----:B------:R-:W-:Y:S01]  /*52f0*/  @P4 SHF.R.U32.HI R95, RZ, 0x10, R17 ;  /* 0x00000010ff5f4819 */ /* 0x000fe20000011611 */
[----:B------:R-:W-:Y:S02]  /*5300*/  USHF.L.U32 UR42, UR42, 0x7, URZ ;  /* 0x000000072a2a7899 */ /* 0x000fe400080006ff */
[----:B------:R-:W-:Y:S02]  /*5310*/  @!P1 IMAD.IADD R0, R2, 0x1, -R3 ;  /* 0x0000000102009824 */ /* 0x000fe400078e0a03 */
[----:B------:R-:W-:Y:S01]  /*5320*/  @!P1 IMAD.IADD R2, R3, 0x1, -R2 ;  /* 0x0000000103029824 */ /* 0x000fe200078e0a02 */
[----:B------:R-:W-:Y:S01]  /*5330*/  USHF.L.U32 UR41, UR41, 0x6, URZ ;  /* 0x0000000629297899 */ /* 0x000fe200080006ff */
[----:B------:R-:W-:Y:S02]  /*5340*/  @!P1 IMAD R44, R0, R7, R44 ;  /* 0x00000007002c9224 */ /* 0x000fe400078e022c */
[----:B------:R-:W-:Y:S01]  /*5350*/  @!P1 IMAD R43, R2, R8, R43 ;  /* 0x00000008022b9224 */ /* 0x000fe200078e022b */
[----:B------:R-:W-:Y:S08]  /*5360*/  BRA.U !UP0, `(.L_x_82) ;  /* 0x00000001087c7547 */ /* 0x000ff0000b800000 */
[----:B------:R-:W1:Y:S01]  /*5370*/  LDCU.64 UR8, c[0x4][0x80] ;  /* 0x01001000ff0877ac */ /* 0x000e620008000a00 */
[----:B------:R-:W-:Y:S01]  /*5380*/  MOV R2, 0x0 ;  /* 0x0000000000027802 */ /* 0x000fe20000000f00 */
[----:B------:R-:W-:Y:S02]  /*5390*/  HFMA2 R12, -RZ, RZ, 0, 5.9604644775390625e-08 ;  /* 0x00000001ff0c7431 */ /* 0x000fe400000001ff */
[----:B------:R-:W-:Y:S01]  /*53a0*/  IMAD.MOV.U32 R8, RZ, RZ, 0x70 ;  /* 0x00000070ff087424 */ /* 0x000fe200078e00ff */
[----:B------:R2:W3:Y:S01]  /*53b0*/  LDC.64 R14, c[0x4][R2] ;  /* 0x01000000020e7b82 */ /* 0x0004e20000000a00 */
[----:B------:R-:W4:Y:S01]  /*53c0*/  LDCU.64 UR6, c[0x4][0x88] ;  /* 0x01001100ff0677ac */ /* 0x000f220008000a00 */
[----:B------:R-:W-:Y:S01]  /*53d0*/  IMAD.MOV.U32 R13, RZ, RZ, RZ ;  /* 0x000000ffff0d7224 */ /* 0x000fe200078e00ff */
[----:B------:R-:W2:Y:S01]  /*53e0*/  LDCU.64 UR4, c[0x4][0x8] ;  /* 0x01000100ff0477ac */ /* 0x000ea20008000a00 */
[----:B-1----:R-:W-:Y:S01]  /*53f0*/  MOV R5, UR9 ;  /* 0x0000000900057c02 */ /* 0x002fe20008000f00 */
[----:B------:R-:W-:Y:S01]  /*5400*/  IMAD.U32 R4, RZ, RZ, UR8 ;  /* 0x00000008ff047e24 */ /* 0x000fe2000f8e00ff */
[----:B----4-:R-:W-:Y:S01]  /*5410*/  MOV R7, UR7 ;  /* 0x0000000700077c02 */ /* 0x010fe20008000f00 */
[----:B------:R-:W-:Y:S01]  /*5420*/  IMAD.U32 R6, RZ, RZ, UR6 ;  /* 0x00000006ff067e24 */ /* 0x000fe2000f8e00ff */
[----:B--2---:R-:W-:Y:S01]  /*5430*/  MOV R11, UR5 ;  /* 0x00000005000b7c02 */ /* 0x004fe20008000f00 */
[----:B------:R-:W-:Y:S02]  /*5440*/  IMAD.U32 R10, RZ, RZ, UR4 ;  /* 0x00000004ff0a7e24 */ /* 0x000fe4000f8e00ff */
[----:B------:R-:W-:Y:S07]  /*5450*/  LEPC R20, `(.L_x_83) ;  /* 0x000000001014794e */ /* 0x000fee0000000000 */
[----:B---3-5:R-:W-:Y:S05]  /*5460*/  CALL.ABS.NOINC R14 ;  /* 0x000000000e007343 */ /* 0x028fea0003c00000 */
.L_x_83:
[----:B------:R-:W1:Y:S01]  /*5470*/  LDCU.64 UR8, c[0x4][0x80] ;  /* 0x01001000ff0877ac */ /* 0x000e620008000a00 */
[----:B------:R-:W2:Y:S01]  /*5480*/  LDC.64 R2, c[0x4][R2] ;  /* 0x0100000002027b82 */ /* 0x000ea20000000a00 */
[----:B------:R-:W-:Y:S02]  /*5490*/  HFMA2 R12, -RZ, RZ, 0, 5.9604644775390625e-08 ;  /* 0x00000001ff0c7431 */ /* 0x000fe400000001ff */
[----:B------:R-:W-:Y:S02]  /*54a0*/  IMAD.MOV.U32 R8, RZ, RZ, 0x70 ;  /* 0x00000070ff087424 */ /* 0x000fe400078e00ff */
[----:B------:R-:W-:Y:S01]  /*54b0*/  IMAD.MOV.U32 R13, RZ, RZ, RZ ;  /* 0x000000ffff0d7224 */ /* 0x000fe200078e00ff */
[----:B------:R-:W3:Y:S01]  /*54c0*/  LDCU.64 UR6, c[0x4][0x88] ;  /* 0x01001100ff0677ac */ /* 0x000ee20008000a00 */
[----:B------:R-:W4:Y:S01]  /*54d0*/  LDCU.64 UR4, c[0x4][0x8] ;  /* 0x01000100ff0477ac */ /* 0x000f220008000a00 */
[----:B-1----:R-:W-:Y:S02]  /*54e0*/  MOV R4, UR8 ;  /* 0x0000000800047c02 */ /* 0x002fe40008000f00 */
[----:B------:R-:W-:Y:S02]  /*54f0*/  MOV R5, UR9 ;  /* 0x0000000900057c02 */ /* 0x000fe40008000f00 */
[----:B---3--:R-:W-:Y:S01]  /*5500*/  MOV R7, UR7 ;  /* 0x0000000700077c02 */ /* 0x008fe20008000f00 */
[----:B------:R-:W-:Y:S01]  /*5510*/  IMAD.U32 R6, RZ, RZ, UR6 ;  /* 0x00000006ff067e24 */ /* 0x000fe2000f8e00ff */
[----:B----4-:R-:W-:Y:S01]  /*5520*/  MOV R11, UR5 ;  /* 0x00000005000b7c02 */ /* 0x010fe20008000f00 */
[----:B------:R-:W-:Y:S02]  /*5530*/  IMAD.U32 R10, RZ, RZ, UR4 ;  /* 0x00000004ff0a7e24 */ /* 0x000fe4000f8e00ff */
[----:B------:R-:W-:Y:S07]  /*5540*/  LEPC R20, `(.L_x_82) ;  /* 0x000000001014794e */ /* 0x000fee0000000000 */
[----:B--2---:R-:W-:Y:S05]  /*5550*/  CALL.ABS.NOINC R2 ;  /* 0x0000000002007343 */ /* 0x004fea0003c00000 */
.L_x_82:
[----:B------:R-:W-:Y:S01]  /*5560*/  ISETP.NE.U32.AND P4, PT, R82, RZ, PT ;  /* 0x000000ff5200720c */ /* 0x000fe20003f85070 */
[----:B------:R-:W-:Y:S01]  /*5570*/  UISETP.NE.AND UP2, UPT, UR53, URZ, UPT ;  /* 0x000000ff3500728c */ /* 0x000fe2000bf45270 */
[----:B------:R-:W-:Y:S01]  /*5580*/  ISETP.NE.U32.AND P2, PT, RZ, UR38, PT ;  /* 0x00000026ff007c0c */ /* 0x000fe2000bf45070 */
[----:B------:R-:W-:Y:S01]  /*5590*/  UISETP.NE.U32.AND UP1, UPT, UR44, URZ, UPT ;  /* 0x000000ff2c00728c */ /* 0x000fe2000bf25070 */
[----:B------:R-:W-:Y:S01]  /*55a0*/  ISETP.NE.AND.EX P4, PT, R83, RZ, PT, P4 ;  /* 0x000000ff5300720c */ /* 0x000fe20003f85340 */
[----:B------:R-:W-:Y:S01]  /*55b0*/  UPLOP3.LUT UP0, UPT, UPT, UPT, UPT, 0x40, 0x4 ;  /* 0x000000000004789c */ /* 0x000fe20003f0e870 */
[----:B------:R-:W-:Y:S01]  /*55c0*/  ISETP.NE.AND.EX P2, PT, RZ, UR39, PT, P2 ;  /* 0x00000027ff007c0c */ /* 0x000fe2000bf45320 */
[----:B------:R-:W-:Y:S01]  /*55d0*/  UISETP.NE.AND.EX UP1, UPT, UR45, URZ, UPT, UP1 ;  /* 0x000000ff2d00728c */ /* 0x000fe2000bf25310 */
[----:B------:R-:W-:Y:S04]  /*55e0*/  PLOP3.LUT P1, PT, PT, PT, UP2, 0x80, 0x8 ;  /* 0x000000000008781c */ /* 0x000fe80003f2f028 */
[----:B------:R-:W-:Y:S06]  /*55f0*/  @UP2 UPLOP3.LUT UP0, UPT, UPT, UPT, UP1, 0x80, 0x8 ;  /* 0x000000000008289c */ /* 0x000fec0003f0f010 */
[----:B------:R-:W-:Y:S01]  /*5600*/  PLOP3.LUT P0, PT, PT, PT, UP0, 0x80, 0x8 ;  /* 0x000000000008781c */ /* 0x000fe20003f0f008 */
[----:B------:R-:W-:Y:S01]  /*5610*/  @!UPT UIADD3 URZ, UPT, UPT, URZ, URZ, URZ ;  /* 0x000000fffffff290 */ /* 0x000fe2000fffe0ff */
[----:B------:R-:W-:Y:S11]  /*5620*/  BRA.U !UP1, `(.L_x_84) ;  /* 0x0000000109387547 */ /* 0x000ff6000b800000 */
[----:B------:R-:W-:Y:S01]  /*5630*/  UISETP.NE.U32.AND UP0, UPT, UR38, URZ, UPT ;  /* 0x000000ff2600728c */ /* 0x000fe2000bf05070 */
[----:B------:R-:W-:Y:S02]  /*5640*/  HFMA2 R0, -RZ, RZ, 0, 5.9604644775390625e-08 ;  /* 0x00000001ff007431 */ /* 0x000fe400000001ff */
[----:B------:R-:W-:Y:S01]  /*5650*/  IMAD.MOV.U32 R88, RZ, RZ, 0x1 ;  /* 0x00000001ff587424 */ /* 0x000fe200078e00ff */
[----:B------:R-:W-:Y:S06]  /*5660*/  UISETP.NE.AND.EX UP0, UPT, UR39, URZ, UPT, UP0 ;  /* 0x000000ff2700728c */ /* 0x000fec000bf05300 */
[----:B------:R-:W-:Y:S05]  /*5670*/  PLOP3.LUT P3, PT, PT, PT, UP0, 0x80, 0x8 ;  /* 0x000000000008781c */ /* 0x000fea0003f6f008 */
[----:B------:R-:W1:Y:S01]  /*5680*/  @UP0 LDCU.64 UR6, c[0x0][0x888] ;  /* 0x00011100ff0607ac */ /* 0x000e620008000a00 */
[----:B------:R-:W-:Y:S07]  /*5690*/  @UP0 UIMAD UR4, UR36, UR44, URZ ;  /* 0x0000002c240402a4 */ /* 0x000fee000f8e02ff */
[----:B------:R-:W-:Y:S01]  /*56a0*/  @!P3 PRMT R88, R0, 0x7610, R88 ;  /* 0x000076100058b816 */ /* 0x000fe20000000058 */
[----:B-1----:R-:W-:Y:S03]  /*56b0*/  @UP0 UIMAD.WIDE UR6, UR4, 0x4, UR6 ;  /* 0x00000004040608a5 */ /* 0x002fe6000f8e0206 */
[----:B------:R-:W1:Y:S03]  /*56c0*/  @!UP0 LDCU UR4, c[0x0][0x880] ;  /* 0x00011000ff0487ac */ /* 0x000e660008000800 */
[----:B------:R-:W-:Y:S01]  /*56d0*/  IMAD.U32 R2, RZ, RZ, UR6 ;  /* 0x00000006ff027e24 */ /* 0x000fe2000f8e00ff */
[----:B------:R-:W-:Y:S05]  /*56e0*/  MOV R3, UR7 ;  /* 0x0000000700037c02 */ /* 0x000fea0008000f00 */
[----:B-----5:R2:W5:Y:S02]  /*56f0*/  @P3 LDG.E R49, desc[UR46][R2.64] ;  /* 0x0000002e02313981 */ /* 0x020564000c1e1900 */
[----:B-12---:R-:W-:Y:S02]  /*5700*/  @!P3 IMAD.U32 R49, RZ, RZ, UR4 ;  /* 0x00000004ff31be24 */ /* 0x006fe4000f8e00ff */
.L_x_84:
[----:B------:R-:W-:Y:S05]  /*5710*/  @!P4 BRA `(.L_x_85) ;  /* 0x000000000020c947 */ /* 0x000fea0003800000 */
[----:B------:R-:W-:Y:S04]  /*5720*/  ISETP.NE.U32.AND P3, PT, R80, RZ, PT ;  /* 0x000000ff5000720c */ /* 0x000fe80003f65070 */
[----:B------:R-:W-:Y:S11]  /*5730*/  ISETP.NE.AND.EX P3, PT, R81, RZ, PT, P3 ;  /* 0x000000ff5100720c */ /* 0x000ff60003f65330 */
[----:B------:R-:W-:Y:S02]  /*5740*/  @!UPT UIADD3 URZ, UPT, UPT, URZ, URZ, URZ ;  /* 0x000000fffffff290 */ /* 0x000fe4000fffe0ff */
[----:B------:R-:W1:Y:S01]  /*5750*/  @P3 LDC.64 R2, c[0x0][0x8a8] ;  /* 0x00022a00ff023b82 */ /* 0x000e620000000a00 */
[----:B------:R-:W-:Y:S04]  /*5760*/  @P3 IMAD R0, R82, UR36, RZ ;  /* 0x0000002452003c24 */ /* 0x000fe8000f8e02ff */
[----:B-1----:R-:W-:Y:S05]  /*5770*/  @P3 IMAD.WIDE R2, R0, 0x4, R2 ;  /* 0x0000000400023825 */ /* 0x002fea00078e0202 */
[----:B-----5:R1:W5:Y:S02]  /*5780*/  @P3 LDG.E R47, desc[UR46][R2.64] ;  /* 0x0000002e022f3981 */ /* 0x020364000c1e1900 */
[----:B-1----:R-:W2:Y:S02]  /*5790*/  @!P3 LDC R47, c[0x0][0x8a0] ;  /* 0x00022800ff2fbb82 */ /* 0x002ea40000000800 */
.L_x_85:
[----:B-----5:R-:W-:Y:S01]  /*57a0*/  FSETP.NEU.AND P3, PT, R49, RZ, PT ;  /* 0x000000ff3100720b */ /* 0x020fe20003f6d000 */
[----:B------:R-:W-:Y:S01]  /*57b0*/  ULOP3.LUT UR4, UR51, 0x1, URZ, 0x3c, !UPT ;  /* 0x0000000133047892 */ /* 0x000fe2000f8e3cff */
[----:B------:R-:W-:Y:S01]  /*57c0*/  SEL R4, RZ, 0xffffffff, P2 ;  /* 0xffffffffff047807 */ /* 0x000fe20001000000 */
[----:B------:R-:W-:Y:S01]  /*57d0*/  IMAD.U32 R72, RZ, RZ, UR56 ;  /* 0x00000038ff487e24 */ /* 0x000fe2000f8e00ff */
[----:B------:R-:W-:Y:S01]  /*57e0*/  @P1 LOP3.LUT P2, RZ, R88, 0xff, RZ, 0xc0, !PT ;  /* 0x000000ff58ff1812 */ /* 0x000fe2000784c0ff */
[----:B------:R-:W-:Y:S01]  /*57f0*/  IMAD.SHL.U32 R106, R94, 0x10, RZ ;  /* 0x000000105e6a7824 */ /* 0x000fe200078e00ff */
[----:B------:R-:W-:Y:S01]  /*5800*/  @P1 SEL R0, RZ, 0xffffffff, P3 ;  /* 0xffffffffff001807 */ /* 0x000fe20001800000 */
[----:B------:R-:W-:Y:S01]  /*5810*/  IMAD.U32 R107, RZ, RZ, UR4 ;  /* 0x00000004ff6b7e24 */ /* 0x000fe2000f8e00ff */
[----:B------:R-:W-:Y:S01]  /*5820*/  LEA R73, R45, UR48, 0x3 ;  /* 0x000000302d497c11 */ /* 0x000fe2000f8e18ff */
[----:B------:R-:W-:Y:S01]  /*5830*/  IMAD.SHL.U32 R72, R72, 0x2000, RZ ;  /* 0x0000200048487824 */ /* 0x000fe200078e00ff */
[----:B------:R-:W-:Y:S01]  /*5840*/  @P0 SEL R0, R4, R0, !P2 ;  /* 0x0000000004000207 */ /* 0x000fe20005000000 */
[----:B------:R-:W-:Y:S01]  /*5850*/  IMAD.SHL.U32 R105, R93, 0x10, RZ ;  /* 0x000000105d697824 */ /* 0x000fe200078e00ff */
[----:B------:R-:W-:Y:S01]  /*5860*/  PLOP3.LUT P2, PT, PT, PT, UP1, 0x80, 0x8 ;  /* 0x000000000008781c */ /* 0x000fe20003f4f018 */
[----:B------:R-:W-:Y:S01]  /*5870*/  IMAD.IADD R67, R99, 0x1, R72 ;  /* 0x0000000163437824 */ /* 0x000fe200078e0248 */
[----:B------:R-:W-:Y:S01]  /*5880*/  @P1 LOP3.LUT R0, R0, 0x1, RZ, 0xc0, !PT ;  /* 0x0000000100001812 */ /* 0x000fe200078ec0ff */
[----:B------:R-:W-:Y:S01]  /*5890*/  BSSY B1, `(.L_x_86) ;  /* 0x0000039000017945 */ /* 0x000fe20003800000 */
[----:B------:R-:W-:Y:S01]  /*58a0*/  LOP3.LUT P4, R102, R88, 0xff, RZ, 0xc0, !PT ;  /* 0x000000ff58667812 */ /* 0x000fe2000788c0ff */
[----:B------:R-:W-:Y:S01]  /*58b0*/  IMAD.IADD R66, R67, 0x1, R106 ;  /* 0x0000000143427824 */ /* 0x000fe200078e026a */
[----:B------:R-:W-:Y:S01]  /*58c0*/  ISETP.NE.U32.OR P5, PT, R0, 0x1, !P1 ;  /* 0x000000010000780c */ /* 0x000fe20004fa5470 */
[----:B------:R-:W-:Y:S01]  /*58d0*/  IMAD.U32 R0, RZ, RZ, UR56 ;  /* 0x00000038ff007e24 */ /* 0x000fe2000f8e00ff */
[----:B------:R-:W-:Y:S01]  /*58e0*/  SEL R3, RZ, 0xffffffff, P3 ;  /* 0xffffffffff037807 */ /* 0x000fe20001800000 */
[----:B------:R-:W-:Y:S01]  /*58f0*/  IMAD.MOV.U32 R75, RZ, RZ, 0x1 ;  /* 0x00000001ff4b7424 */ /* 0x000fe200078e00ff */
[----:B------:R-:W-:Y:S01]  /*5900*/  P2R R104, PR, RZ, 0x20 ;  /* 0x00000020ff687803 */ /* 0x000fe20000000000 */
[----:B------:R-:W-:Y:S01]  /*5910*/  IMAD R48, R45, 0x40, R46 ;  /* 0x000000402d307824 */ /* 0x000fe200078e022e */
[----:B------:R-:W-:Y:S01]  /*5920*/  LEA R0, R0, UR48, 0x3 ;  /* 0x0000003000007c11 */ /* 0x000fe2000f8e18ff */
[----:B------:R-:W-:Y:S01]  /*5930*/  IMAD.U32 R74, RZ, RZ, UR56 ;  /* 0x00000038ff4a7e24 */ /* 0x000fe2000f8e00ff */
[----:B------:R-:W-:Y:S02]  /*5940*/  @P2 SEL R3, R4, R3, !P4 ;  /* 0x0000000304032207 */ /* 0x000fe40006000000 */
[----:B------:R-:W-:Y:S02]  /*5950*/  CS2R R78, SRZ ;  /* 0x00000000004e7805 */ /* 0x000fe4000001ff00 */
[----:B------:R-:W-:Y:S02]  /*5960*/  CS2R R76, SRZ ;  /* 0x00000000004c7805 */ /* 0x000fe4000001ff00 */
[----:B------:R-:W-:Y:S02]  /*5970*/  CS2R R70, SRZ ;  /* 0x0000000000467805 */ /* 0x000fe4000001ff00 */
[----:B------:R-:W-:Y:S02]  /*5980*/  LOP3.LUT R3, R3, 0x1, RZ, 0xc0, !PT ;  /* 0x0000000103037812 */ /* 0x000fe400078ec0ff */
[----:B------:R-:W-:Y:S02]  /*5990*/  CS2R R68, SRZ ;  /* 0x0000000000447805 */ /* 0x000fe4000001ff00 */
[----:B------:R-:W-:Y:S02]  /*59a0*/  @P5 SHF.L.U32 R2, R107, 0x1f, RZ ;  /* 0x0000001f6b025819 */ /* 0x000fe400000006ff */
[----:B------:R-:W-:Y:S02]  /*59b0*/  CS2R R62, SRZ ;  /* 0x00000000003e7805 */ /* 0x000fe4000001ff00 */
[----:B------:R-:W-:Y:S02]  /*59c0*/  ISETP.NE.U32.AND P2, PT, R3, 0x1, PT ;  /* 0x000000010300780c */ /* 0x000fe40003f45070 */
[----:B------:R-:W-:Y:S01]  /*59d0*/  CS2R R60, SRZ ;  /* 0x00000000003c7805 */ /* 0x000fe2000001ff00 */
[----:B------:R1:W3:Y:S01]  /*59e0*/  @P5 SYNCS.PHASECHK.TRANS64.TRYWAIT P1, [R0+URZ+0x40], R2 ;  /* 0x00004002000055a7 */ /* 0x0002e200080211ff */
[----:B------:R-:W-:Y:S02]  /*59f0*/  CS2R R58, SRZ ;  /* 0x00000000003a7805 */ /* 0x000fe4000001ff00 */
[----:B------:R-:W-:Y:S02]  /*5a00*/  P2R R108, PR, RZ, 0x4 ;  /* 0x00000004ff6c7803 */ /* 0x000fe40000000000 */
[----:B------:R-:W-:Y:S01]  /*5a10*/  CS2R R56, SRZ ;  /* 0x0000000000387805 */ /* 0x000fe2000001ff00 */
[----:B------:R-:W-:Y:S02]  /*5a20*/  IMAD.IADD R65, R67, 0x1, R105 ;  /* 0x0000000143417824 */ /* 0x000fe400078e0269 */
[----:B------:R-:W-:Y:S01]  /*5a30*/  IMAD.IADD R64, R98, 0x1, R66 ;  /* 0x0000000162407824 */ /* 0x000fe200078e0242 */
[----:B-1----:R-:W-:Y:S04]  /*5a40*/  SHF.L.U32 R2, R97, 0x1f, RZ ;  /* 0x0000001f61027819 */ /* 0x002fe800000006ff */
[----:B------:R1:W4:Y:S01]  /*5a50*/  SYNCS.PHASECHK.TRANS64.TRYWAIT P0, [R73+URZ+0xa0], R2 ;  /* 0x0000a002490075a7 */ /* 0x00032200080011ff */
[----:B---3--:R-:W-:Y:S01]  /*5a60*/  @P5 SEL R75, RZ, 0x1, !P1 ;  /* 0x00000001ff4b5807 */ /* 0x008fe20004800000 */
[----:B-1----:R-:W-:Y:S06]  /*5a70*/  @!P5 BRA `(.L_x_87) ;  /* 0x000000000068d947 */ /* 0x002fec0003800000 */
[----:B------:R-:W-:Y:S01]  /*5a80*/  ISETP.NE.AND P1, PT, R75, RZ, PT ;  /* 0x000000ff4b00720c */ /* 0x000fe20003f25270 */
[----:B------:R-:W-:Y:S01]  /*5a90*/  BSSY B0, `(.L_x_88) ;  /* 0x000000d000007945 */ /* 0x000fe20003800000 */
[----:B------:R-:W-:Y:S02]  /*5aa0*/  CS2R R58, SRZ ;  /* 0x00000000003a7805 */ /* 0x000fe4000001ff00 */
[----:B------:R-:W-:Y:S02]  /*5ab0*/  CS2R R56, SRZ ;  /* 0x0000000000387805 */ /* 0x000fe4000001ff00 */
[----:B------:R-:W-:Y:S02]  /*5ac0*/  CS2R R62, SRZ ;  /* 0x00000000003e7805 */ /* 0x000fe4000001ff00 */
[----:B------:R-:W-:Y:S02]  /*5ad0*/  CS2R R60, SRZ ;  /* 0x00000000003c7805 */ /* 0x000fe4000001ff00 */
[----:B------:R-:W-:Y:S02]  /*5ae0*/  CS2R R70, SRZ ;  /* 0x0000000000467805 */ /* 0x000fe4000001ff00 */
[----:B------:R-:W-:Y:S02]  /*5af0*/  CS2R R68, SRZ ;  /* 0x0000000000447805 */ /* 0x000fe4000001ff00 */
[----:B------:R-:W-:Y:S02]  /*5b00*/  CS2R R78, SRZ ;  /* 0x00000000004e7805 */ /* 0x000fe4000001ff00 */
[----:B------:R-:W-:Y:S01]  /*5b10*/  CS2R R76, SRZ ;  /* 0x00000000004c7805 */ /* 0x000fe2000001ff00 */
[----:B------:R-:W-:Y:S06]  /*5b20*/  @P1 BRA `(.L_x_89) ;  /* 0x00000000000c1947 */ /* 0x000fec0003800000 */
[----:B------:R-:W-:Y:S04]  /*5b30*/  SHF.L.U32 R3, R107, 0x1f, RZ ;  /* 0x0000001f6b037819 */ /* 0x000fe800000006ff */
[----:B------:R-:W1:Y:S02]  /*5b40*/  SYNCS.PHASECHK.TRANS64.TRYWAIT P1, [R0+URZ+0x40], R3 ;  /* 0x00004003000075a7 */ /* 0x000e6400080211ff */
[----:B-1----:R-:W-:Y:S05]  /*5b50*/  @!P1 BRA `(.L_x_90) ;  /* 0x0000002400489947 */ /* 0x002fea0003800000 */
.L_x_89:
[----:B------:R-:W-:Y:S05]  /*5b60*/  BSYNC B0 ;  /* 0x0000000000007941 */ /* 0x000fea0003800000 */
.L_x_88:
[----:B------:R-:W-:Y:S01]  /*5b70*/  ISETP.NE.AND P1, PT, R108, RZ, PT ;  /* 0x000000ff6c00720c */ /* 0x000fe20003f25270 */
[----:B------:R-:W-:Y:S04]  /*5b80*/  UIADD3 UR5, UPT, UPT, UR56, 0x1, URZ ;  /* 0x0000000138057890 */ /* 0x000fe8000fffe0ff */
[----:B------:R-:W-:Y:S04]  /*5b90*/  UISETP.NE.AND UP0, UPT, UR5, 0x3, UPT ;  /* 0x000000030500788c */ /* 0x000fe8000bf05270 */
[----:B------:R-:W-:Y:S02]  /*5ba0*/  USEL UR4, URZ, 0x1, UP0 ;  /* 0x00000001ff047887 */ /* 0x000fe40008000000 */
[----:B------:R-:W-:Y:S02]  /*5bb0*/  USEL UR5, UR5, URZ, UP0 ;  /* 0x000000ff05057287 */ /* 0x000fe40008000000 */
[----:B------:R3:W1:Y:S02]  /*5bc0*/  @P1 LDS.128 R56, [R67] ;  /* 0x0000000043381984 */ /* 0x0006640000000c00 */
[----:B------:R-:W-:Y:S02]  /*5bd0*/  LOP3.LUT R107, R107, UR4, RZ, 0x3c, !PT ;  /* 0x000000046b6b7c12 */ /* 0x000fe4000f8e3cff */
[----:B------:R3:W1:Y:S01]  /*5be0*/  @P1 LDS.128 R60, [R66+0x10] ;  /* 0x00001000423c1984 */ /* 0x0006620000000c00 */
[----:B------:R-:W-:Y:S03]  /*5bf0*/  IMAD.U32 R74, RZ, RZ, UR5 ;  /* 0x00000005ff4a7e24 */ /* 0x000fe6000f8e00ff */
[----:B------:R3:W1:Y:S04]  /*5c00*/  @P1 LDS.128 R68, [R65+0x20] ;  /* 0x0000200041441984 */ /* 0x0006680000000c00 */
[----:B------:R3:W1:Y:S02]  /*5c10*/  @P1 LDS.128 R76, [R64+0x10] ;  /* 0x00001000404c1984 */ /* 0x0006640000000c00 */
.L_x_87:
[----:B------:R-:W-:Y:S05]  /*5c20*/  BSYNC B1 ;  /* 0x0000000000017941 */ /* 0x000fea0003800000 */
.L_x_86:
[----:B-1----:R-:W-:Y:S04]  /*5c30*/  SHF.R.U32.HI R0, RZ, 0x15, R48 ;  /* 0x00000015ff007819 */ /* 0x002fe80000011630 */
[----:B------:R-:W-:Y:S01]  /*5c40*/  LOP3.LUT P1, RZ, R0, 0x3, R92, 0x48, !PT ;  /* 0x0000000300ff7812 */ /* 0x000fe2000782485c */
[----:B------:R-:W-:Y:S01]  /*5c50*/  @!UPT UIADD3 URZ, UPT, UPT, URZ, URZ, URZ ;  /* 0x000000fffffff290 */ /* 0x000fe2000fffe0ff */
[----:B----4-:R-:W-:Y:S11]  /*5c60*/  @P0 BRA `(.L_x_91) ;  /* 0x0000000000080947 */ /* 0x010ff60003800000 */
[----:B------:R-:W1:Y:S02]  /*5c70*/  SYNCS.PHASECHK.TRANS64.TRYWAIT P0, [R73+URZ+0xa0], R2 ;  /* 0x0000a002490075a7 */ /* 0x000e6400080011ff */
[----:B-1----:R-:W-:Y:S05]  /*5c80*/  @!P0 BRA `(.L_x_92) ;  /* 0x0000002400108947 */ /* 0x002fea0003800000 */
.L_x_91:
[----:B------:R-:W-:Y:S05]  /*5c90*/  @!P1 BRA `(.L_x_93) ;  /* 0x0000000000409947 */ /* 0x000fea0003800000 */
[----:B------:R-:W4:Y:S01]  /*5ca0*/  LDCU.64 UR8, c[0x4][0x70] ;  /* 0x01000e00ff0877ac */ /* 0x000f220008000a00 */
[----:B------:R-:W-:Y:S01]  /*5cb0*/  MOV R3, 0x0 ;  /* 0x0000000000037802 */ /* 0x000fe20000000f00 */
[----:B------:R-:W-:Y:S02]  /*5cc0*/  HFMA2 R12, -RZ, RZ, 0, 5.9604644775390625e-08 ;  /* 0x00000001ff0c7431 */ /* 0x000fe400000001ff */
[----:B------:R-:W-:Y:S02]  /*5cd0*/  IMAD.MOV.U32 R8, RZ, RZ, 0x192 ;  /* 0x00000192ff087424 */ /* 0x000fe400078e00ff */
[----:B------:R-:W-:Y:S01]  /*5ce0*/  IMAD.MOV.U32 R13, RZ, RZ, RZ ;  /* 0x000000ffff0d7224 */ /* 0x000fe200078e00ff */
[----:B------:R-:W5:Y:S01]  /*5cf0*/  LDCU.64 UR6, c[0x4][0x78] ;  /* 0x01000f00ff0677ac */ /* 0x000f620008000a00 */
[----:B-1----:R-:W1:Y:S01]  /*5d00*/  LDC.64 R2, c[0x4][R3] ;  /* 0x0100000003027b82 */ /* 0x002e620000000a00 */
[----:B------:R-:W2:Y:S01]  /*5d10*/  LDCU.64 UR4, c[0x4][0x10] ;  /* 0x01000200ff0477ac */ /* 0x000ea20008000a00 */
[----:B----4-:R-:W-:Y:S01]  /*5d20*/  MOV R5, UR9 ;  /* 0x0000000900057c02 */ /* 0x010fe20008000f00 */
[----:B------:R-:W-:Y:S01]  /*5d30*/  IMAD.U32 R4, RZ, RZ, UR8 ;  /* 0x00000008ff047e24 */ /* 0x000fe2000f8e00ff */
[----:B-----5:R-:W-:Y:S01]  /*5d40*/  MOV R7, UR7 ;  /* 0x0000000700077c02 */ /* 0x020fe20008000f00 */
[----:B------:R-:W-:Y:S01]  /*5d50*/  IMAD.U32 R6, RZ, RZ, UR6 ;  /* 0x00000006ff067e24 */ /* 0x000fe2000f8e00ff */
[----:B--2---:R-:W-:Y:S01]  /*5d60*/  MOV R11, UR5 ;  /* 0x00000005000b7c02 */ /* 0x004fe20008000f00 */
[----:B------:R-:W-:Y:S02]  /*5d70*/  IMAD.U32 R10, RZ, RZ, UR4 ;  /* 0x00000004ff0a7e24 */ /* 0x000fe4000f8e00ff */
[----:B------:R-:W-:Y:S07]  /*5d80*/  LEPC R20, `(.L_x_93) ;  /* 0x000000001014794e */ /* 0x000fee0000000000 */
[----:B-1-3--:R-:W-:Y:S05]  /*5d90*/  CALL.ABS.NOINC R2 ;  /* 0x0000000002007343 */ /* 0x00afea0003c00000 */
.L_x_93:
[----:B------:R-:W-:Y:S01]  /*5da0*/  SHF.L.U32 R50, R56, 0x10, RZ ;  /* 0x0000001038327819 */ /* 0x000fe200000006ff */
[----:B------:R-:W-:Y:S05]  /*5db0*/  WARPSYNC.ALL ;  /* 0x0000000000007948 */ /* 0x000fea0003800000 */
[----:B------:R-:W-:Y:S01]  /*5dc0*/  R2UR UR4, R48 ;  /* 0x00000000300472ca */ /* 0x000fe200000e0000 */
[----:B------:R-:W-:Y:S01]  /*5dd0*/  BSSY.RECONVERGENT B0, `(.L_x_94) ;  /* 0x0000085000007945 */ /* 0x000fe20003800200 */
[----:B------:R-:W-:Y:S02]  /*5de0*/  LOP3.LUT R51, R56, 0xffff0000, RZ, 0xc0, !PT ;  /* 0xffff000038337812 */ /* 0x000fe400078ec0ff */
[----:B------:R-:W-:Y:S02]  /*5df0*/  SHF.L.U32 R52, R57, 0x10, RZ ;  /* 0x0000001039347819 */ /* 0x000fe400000006ff */
[----:B------:R-:W-:Y:S07]  /*5e00*/  ISETP.NE.AND P0, PT, R100, RZ, PT ;  /* 0x000000ff6400720c */ /* 0x000fee0003f05270 */
[----:B------:R-:W2:Y:S02]  /*5e10*/  LDTM.x32 R4, tmem[UR4] ;  /* 0x00000004000479ee */ /* 0x000ea400082c0000 */
[C---:B--2---:R-:W-:Y:S01]  /*5e20*/  FMUL R0, R47.reuse, R4 ;  /* 0x000000042f007220 */ /* 0x044fe20000400000 */
[C---:B-1----:R-:W-:Y:S01]  /*5e30*/  FMUL R2, R47.reuse, R5 ;  /* 0x000000052f027220 */ /* 0x042fe20000400000 */
[C---:B------:R-:W-:Y:S01]  /*5e40*/  FMUL R4, R47.reuse, R8 ;  /* 0x000000082f047220 */ /* 0x040fe20000400000 */
[C---:B------:R-:W-:Y:S01]  /*5e50*/  FMUL R3, R47.reuse, R6 ;  /* 0x000000062f037220 */ /* 0x040fe20000400000 */
[C---:B------:R-:W-:Y:S01]  /*5e60*/  FMUL R5, R47.reuse, R9 ;  /* 0x000000092f057220 */ /* 0x040fe20000400000 */
[C---:B------:R-:W-:Y:S01]  /*5e70*/  FMUL R8, R47.reuse, R12 ;  /* 0x0000000c2f087220 */ /* 0x040fe20000400000 */
[C---:B------:R-:W-:Y:S01]  /*5e80*/  FMUL R6, R47.reuse, R10 ;  /* 0x0000000a2f067220 */ /* 0x040fe20000400000 */
[C---:B------:R-:W-:Y:S01]  /*5e90*/  FMUL R9, R47.reuse, R13 ;  /* 0x0000000d2f097220 */ /* 0x040fe20000400000 */
[----:B------:R-:W-:Y:S01]  /*5ea0*/  FMUL R12, R47, R16 ;  /* 0x000000102f0c7220 */ /* 0x000fe20000400000 */
[----:B------:R-:W-:Y:S01]  /*5eb0*/  FFMA R0, R49, R50, R0 ;  /* 0x0000003231007223 */ /* 0x000fe20000000000 */
[C---:B------:R-:W-:Y:S01]  /*5ec0*/  FMUL R10, R47.reuse, R14 ;  /* 0x0000000e2f0a7220 */ /* 0x040fe20000400000 */
[C---:B------:R-:W-:Y:S01]  /*5ed0*/  FMUL R13, R47.reuse, R17 ;  /* 0x000000112f0d7220 */ /* 0x040fe20000400000 */
[----:B------:R-:W-:Y:S01]  /*5ee0*/  FMUL R16, R47, R20 ;  /* 0x000000142f107220 */ /* 0x000fe20000400000 */
[----:B------:R-:W-:Y:S01]  /*5ef0*/  FFMA R2, R49, R51, R2 ;  /* 0x0000003331027223 */ /* 0x000fe20000000002 */
[C---:B------:R-:W-:Y:S01]  /*5f00*/  FMUL R14, R47.reuse, R18 ;  /* 0x000000122f0e7220 */ /* 0x040fe20000400000 */
[C---:B------:R-:W-:Y:S01]  /*5f10*/  FMUL R17, R47.reuse, R21 ;  /* 0x000000152f117220 */ /* 0x040fe20000400000 */
[C---:B------:R-:W-:Y:S01]  /*5f20*/  FMUL R20, R47.reuse, R24 ;  /* 0x000000182f147220 */ /* 0x040fe20000400000 */
[C---:B------:R-:W-:Y:S01]  /*5f30*/  FMUL R18, R47.reuse, R22 ;  /* 0x000000162f127220 */ /* 0x040fe20000400000 */
[C---:B------:R-:W-:Y:S01]  /*5f40*/  FMUL R21, R47.reuse, R25 ;  /* 0x000000192f157220 */ /* 0x040fe20000400000 */
[C---:B------:R-:W-:Y:S01]  /*5f50*/  FMUL R24, R47.reuse, R28 ;  /* 0x0000001c2f187220 */ /* 0x040fe20000400000 */
[C---:B------:R-:W-:Y:S01]  /*5f60*/  FMUL R22, R47.reuse, R26 ;  /* 0x0000001a2f167220 */ /* 0x040fe20000400000 */
[C---:B------:R-:W-:Y:S01]  /*5f70*/  FMUL R25, R47.reuse, R29 ;  /* 0x0000001d2f197220 */ /* 0x040fe20000400000 */
[----:B------:R-:W-:Y:S01]  /*5f80*/  FMUL R28, R47, R32 ;  /* 0x000000202f1c7220 */ /* 0x000fe20000400000 */
[----:B------:R-:W-:Y:S01]  /*5f90*/  LOP3.LUT R32, R57, 0xffff0000, RZ, 0xc0, !PT ;  /* 0xffff000039207812 */ /* 0x000fe200078ec0ff */
[C---:B------:R-:W-:Y:S01]  /*5fa0*/  FMUL R26, R47.reuse, R30 ;  /* 0x0000001e2f1a7220 */ /* 0x040fe20000400000 */
[----:B------:R-:W-:Y:S01]  /*5fb0*/  FMUL R29, R47, R33 ;  /* 0x000000212f1d7220 */ /* 0x000fe20000400000 */
[----:B------:R-:W-:Y:S01]  /*5fc0*/  SHF.L.U32 R33, R58, 0x10, RZ ;  /* 0x000000103a217819 */ /* 0x000fe200000006ff */
[----:B------:R-:W-:Y:S01]  /*5fd0*/  FFMA R3, R49, R52, R3 ;  /* 0x0000003431037223 */ /* 0x000fe20000000003 */
[----:B------:R-:W-:Y:S01]  /*5fe0*/  F2FP.BF16.F32.PACK_AB R52, R2, R0 ;  /* 0x000000000234723e */ /* 0x000fe200000010ff */
[----:B------:R-:W-:Y:S01]  /*5ff0*/  FMUL R7, R47, R7 ;  /* 0x000000072f077220 */ /* 0x000fe20000400000 */
[----:B------:R-:W-:Y:S01]  /*6000*/  SHF.L.U32 R0, R59, 0x10, RZ ;  /* 0x000000103b007819 */ /* 0x000fe200000006ff */
[----:B------:R-:W-:Y:S01]  /*6010*/  FMUL R30, R47, R34 ;  /* 0x000000222f1e7220 */ /* 0x000fe20000400000 */
[----:B------:R-:W-:Y:S01]  /*6020*/  LOP3.LUT R34, R58, 0xffff0000, RZ, 0xc0, !PT ;  /* 0xffff00003a227812 */ /* 0x000fe200078ec0ff */
[----:B------:R-:W-:Y:S01]  /*6030*/  FFMA R7, R49, R32, R7 ;  /* 0x0000002031077223 */ /* 0x000fe20000000007 */
[----:B------:R-:W-:Y:S01]  /*6040*/  LOP3.LUT R2, R59, 0xffff0000, RZ, 0xc0, !PT ;  /* 0xffff00003b027812 */ /* 0x000fe200078ec0ff */
[----:B------:R-:W-:Y:S01]  /*6050*/  FFMA R4, R49, R33, R4 ;  /* 0x0000002131047223 */ /* 0x000fe20000000004 */
[----:B------:R-:W-:Y:S01]  /*6060*/  FMUL R11, R47, R11 ;  /* 0x0000000b2f0b7220 */ /* 0x000fe20000400000 */
[----:B------:R-:W-:Y:S01]  /*6070*/  FFMA R5, R49, R34, R5 ;  /* 0x0000002231057223 */ /* 0x000fe20000000005 */
[----:B------:R-:W-:Y:S01]  /*6080*/  F2FP.BF16.F32.PACK_AB R53, R7, R3 ;  /* 0x000000030735723e */ /* 0x000fe200000010ff */
[C---:B------:R-:W-:Y:S01]  /*6090*/  FFMA R6, R49.reuse, R0, R6 ;  /* 0x0000000031067223 */ /* 0x040fe20000000006 */
[C---:B------:R-:W-:Y:S01]  /*60a0*/  SHF.L.U32 R0, R60.reuse, 0x10, RZ ;  /* 0x000000103c007819 */ /* 0x040fe200000006ff */
[----:B------:R-:W-:Y:S01]  /*60b0*/  FFMA R11, R49, R2, R11 ;  /* 0x00000002310b7223 */ /* 0x000fe2000000000b */
[----:B------:R-:W-:Y:S01]  /*60c0*/  LOP3.LUT R2, R60, 0xffff0000, RZ, 0xc0, !PT ;  /* 0xffff00003c027812 */ /* 0x000fe200078ec0ff */
[----:B------:R-:W-:Y:S01]  /*60d0*/  FMUL R15, R47, R15 ;  /* 0x0000000f2f0f7220 */ /* 0x000fe20000400000 */
[----:B------:R-:W-:Y:S01]  /*60e0*/  SHF.L.U32 R3, R61, 0x10, RZ ;  /* 0x000000103d037819 */ /* 0x000fe200000006ff */
[----:B------:R-:W-:Y:S01]  /*60f0*/  FFMA R8, R49, R0, R8 ;  /* 0x0000000031087223 */ /* 0x000fe20000000008 */
[----:B------:R-:W-:Y:S01]  /*6100*/  LOP3.LUT R0, R61, 0xffff0000, RZ, 0xc0, !PT ;  /* 0xffff00003d007812 */ /* 0x000fe200078ec0ff */
[C---:B------:R-:W-:Y:S01]  /*6110*/  FFMA R9, R49.reuse, R2, R9 ;  /* 0x0000000231097223 */ /* 0x040fe20000000009 */
[C---:B------:R-:W-:Y:S01]  /*6120*/  SHF.L.U32 R2, R62.reuse, 0x10, RZ ;  /* 0x000000103e027819 */ /* 0x040fe200000006ff */
[----:B------:R-:W-:Y:S01]  /*6130*/  FFMA R10, R49, R3, R10 ;  /* 0x00000003310a7223 */ /* 0x000fe2000000000a */
[----:B------:R-:W-:Y:S01]  /*6140*/  SHF.L.U32 R3, R63, 0x10, RZ ;  /* 0x000000103f037819 */ /* 0x000fe200000006ff */
[C---:B------:R-:W-:Y:S01]  /*6150*/  FFMA R15, R49.reuse, R0, R15 ;  /* 0x00000000310f7223 */ /* 0x040fe2000000000f */
[----:B------:R-:W-:Y:S01]  /*6160*/  LOP3.LUT R0, R62, 0xffff0000, RZ, 0xc0, !PT ;  /* 0xffff00003e007812 */ /* 0x000fe200078ec0ff */
[----:B------:R-:W-:Y:S01]  /*6170*/  FFMA R12, R49, R2, R12 ;  /* 0x00000002310c7223 */ /* 0x000fe2000000000c */
[C---:B------:R-:W-:Y:S01]  /*6180*/  SHF.L.U32 R2, R68.reuse, 0x10, RZ ;  /* 0x0000001044027819 */ /* 0x040fe200000006ff */
[----:B------:R-:W-:Y:S01]  /*6190*/  FMUL R19, R47, R19 ;  /* 0x000000132f137220 */ /* 0x000fe20000400000 */
[----:B------:R-:W-:Y:S01]  /*61a0*/  F2FP.BF16.F32.PACK_AB R54, R5, R4 ;  /* 0x000000040536723e */ /* 0x000fe200000010ff */
[----:B------:R-:W-:Y:S01]  /*61b0*/  FFMA R13, R49, R0, R13 ;  /* 0x00000000310d7223 */ /* 0x000fe2000000000d */
[----:B------:R-:W-:Y:S01]  /*61c0*/  LOP3.LUT R0, R63, 0xffff0000, RZ, 0xc0, !PT ;  /* 0xffff00003f007812 */ /* 0x000fe200078ec0ff */
[----:B------:R-:W-:Y:S01]  /*61d0*/  FFMA R14, R49, R3, R14 ;  /* 0x00000003310e7223 */ /* 0x000fe2000000000e */
[----:B------:R-:W-:Y:S01]  /*61e0*/  LOP3.LUT R3, R68, 0xffff0000, RZ, 0xc0, !PT ;  /* 0xffff000044037812 */ /* 0x000fe200078ec0ff */
[----:B------:R-:W-:Y:S01]  /*61f0*/  FMUL R23, R47, R23 ;  /* 0x000000172f177220 */ /* 0x000fe20000400000 */
[----:B------:R-:W-:Y:S01]  /*6200*/  F2FP.BF16.F32.PACK_AB R55, R11, R6 ;  /* 0x000000060b37723e */ /* 0x000fe200000010ff */
[----:B------:R-:W-:Y:S01]  /*6210*/  FFMA R19, R49, R0, R19 ;  /* 0x0000000031137223 */ /* 0x000fe20000000013 */
[----:B------:R-:W-:Y:S01]  /*6220*/  SHF.L.U32 R0, R69, 0x10, RZ ;  /* 0x0000001045007819 */ /* 0x000fe200000006ff */
[----:B------:R-:W-:Y:S01]  /*6230*/  FFMA R16, R49, R2, R16 ;  /* 0x0000000231107223 */ /* 0x000fe20000000010 */
[----:B------:R-:W-:Y:S01]  /*6240*/  LOP3.LUT R2, R69, 0xffff0000, RZ, 0xc0, !PT ;  /* 0xffff000045027812 */ /* 0x000fe200078ec0ff */
[----:B------:R-:W-:Y:S01]  /*6250*/  FFMA R17, R49, R3, R17 ;  /* 0x0000000331117223 */ /* 0x000fe20000000011 */
[----:B------:R-:W-:Y:S01]  /*6260*/  SHF.L.U32 R3, R71, 0x10, RZ ;  /* 0x0000001047037819 */ /* 0x000fe200000006ff */
[----:B------:R-:W-:Y:S01]  /*6270*/  FFMA R18, R49, R0, R18 ;  /* 0x0000000031127223 */ /* 0x000fe20000000012 */
[C---:B------:R-:W-:Y:S01]  /*6280*/  SHF.L.U32 R0, R70.reuse, 0x10, RZ ;  /* 0x0000001046007819 */ /* 0x040fe200000006ff */
[----:B------:R1:W-:Y:S01]  /*6290*/  STS.128 [R67], R52 ;  /* 0x0000003443007388 */ /* 0x0003e20000000c00 */
[----:B------:R-:W-:Y:S01]  /*62a0*/  F2FP.BF16.F32.PACK_AB R8, R9, R8 ;  /* 0x000000080908723e */ /* 0x000fe200000010ff */
[C---:B------:R-:W-:Y:S01]  /*62b0*/  FFMA R23, R49.reuse, R2, R23 ;  /* 0x0000000231177223 */ /* 0x040fe20000000017 */
[----:B------:R-:W-:Y:S01]  /*62c0*/  LOP3.LUT R2, R70, 0xffff0000, RZ, 0xc0, !PT ;  /* 0xffff000046027812 */ /* 0x000fe200078ec0ff */
[----:B------:R-:W-:Y:S01]  /*62d0*/  FFMA R20, R49, R0, R20 ;  /* 0x0000000031147223 */ /* 0x000fe20000000014 */
[----:B------:R-:W-:Y:S01]  /*62e0*/  LOP3.LUT R0, R71, 0xffff0000, RZ, 0xc0, !PT ;  /* 0xffff000047007812 */ /* 0x000fe200078ec0ff */
[----:B------:R-:W-:Y:S01]  /*62f0*/  FMUL R27, R47, R27 ;  /* 0x0000001b2f1b7220 */ /* 0x000fe20000400000 */
[----:B------:R-:W-:Y:S01]  /*6300*/  F2FP.BF16.F32.PACK_AB R9, R15, R10 ;  /* 0x0000000a0f09723e */ /* 0x000fe200000010ff */
[C---:B------:R-:W-:Y:S01]  /*6310*/  FFMA R21, R49.reuse, R2, R21 ;  /* 0x0000000231157223 */ /* 0x040fe20000000015 */
[C---:B------:R-:W-:Y:S01]  /*6320*/  FFMA R22, R49.reuse, R3, R22 ;  /* 0x0000000331167223 */ /* 0x040fe20000000016 */
[----:B------:R-:W-:Y:S01]  /*6330*/  FFMA R27, R49, R0, R27 ;  /* 0x00000000311b7223 */ /* 0x000fe2000000001b */
[C---:B------:R-:W-:Y:S01]  /*6340*/  SHF.L.U32 R2, R76.reuse, 0x10, RZ ;  /* 0x000000104c027819 */ /* 0x040fe200000006ff */
[C---:B------:R-:W-:Y:S01]  /*6350*/  FMUL R31, R47.reuse, R31 ;  /* 0x0000001f2f1f7220 */ /* 0x040fe20000400000 */
[----:B------:R-:W-:Y:S01]  /*6360*/  LOP3.LUT R0, R76, 0xffff0000, RZ, 0xc0, !PT ;  /* 0xffff00004c007812 */ /* 0x000fe200078ec0ff */
[----:B------:R-:W-:Y:S01]  /*6370*/  FMUL R35, R47, R35 ;  /* 0x000000232f237220 */ /* 0x000fe20000400000 */
[----:B------:R-:W-:Y:S01]  /*6380*/  SHF.L.U32 R3, R77, 0x10, RZ ;  /* 0x000000104d037819 */ /* 0x000fe200000006ff */
[----:B------:R-:W-:Y:S01]  /*6390*/  FFMA R24, R49, R2, R24 ;  /* 0x0000000231187223 */ /* 0x000fe20000000018 */
[----:B------:R-:W-:Y:S01]  /*63a0*/  F2FP.BF16.F32.PACK_AB R10, R13, R12 ;  /* 0x0000000c0d0a723e */ /* 0x000fe200000010ff */
[----:B------:R-:W-:Y:S01]  /*63b0*/  FFMA R25, R49, R0, R25 ;  /* 0x0000000031197223 */ /* 0x000fe20000000019 */
[----:B------:R-:W-:Y:S01]  /*63c0*/  F2FP.BF16.F32.PACK_AB R11, R19, R14 ;  /* 0x0000000e130b723e */ /* 0x000fe200000010ff */
[----:B------:R-:W-:Y:S01]  /*63d0*/  FFMA R26, R49, R3, R26 ;  /* 0x00000003311a7223 */ /* 0x000fe2000000001a */
[----:B------:R-:W-:Y:S02]  /*63e0*/  LOP3.LUT R0, R77, 0xffff0000, RZ, 0xc0, !PT ;  /* 0xffff00004d007812 */ /* 0x000fe400078ec0ff */
[C---:B------:R-:W-:Y:S01]  /*63f0*/  SHF.L.U32 R2, R78.reuse, 0x10, RZ ;  /* 0x000000104e027819 */ /* 0x040fe200000006ff */
[----:B------:R1:W-:Y:S01]  /*6400*/  STS.128 [R66+0x10], R8 ;  /* 0x0000100842007388 */ /* 0x0003e20000000c00 */
[----:B------:R-:W-:Y:S01]  /*6410*/  LOP3.LUT R3, R78, 0xffff0000, RZ, 0xc0, !PT ;  /* 0xffff00004e037812 */ /* 0x000fe200078ec0ff */
[----:B------:R-:W-:Y:S01]  /*6420*/  FFMA R31, R49, R0, R31 ;  /* 0x00000000311f7223 */ /* 0x000fe2000000001f */
[----:B------:R-:W-:Y:S01]  /*6430*/  SHF.L.U32 R4, R79, 0x10, RZ ;  /* 0x000000104f047819 */ /* 0x000fe200000006ff */
[----:B------:R-:W-:Y:S01]  /*6440*/  FFMA R28, R49, R2, R28 ;  /* 0x00000002311c7223 */ /* 0x000fe2000000001c */
[----:B------:R-:W-:Y:S01]  /*6450*/  F2FP.BF16.F32.PACK_AB R16, R17, R16 ;  /* 0x000000101110723e */ /* 0x000fe200000010ff */
[----:B------:R-:W-:Y:S01]  /*6460*/  FFMA R29, R49, R3, R29 ;  /* 0x00000003311d7223 */ /* 0x000fe2000000001d */
[----:B------:R-:W-:Y:S01]  /*6470*/  LOP3.LUT R5, R79, 0xffff0000, RZ, 0xc0, !PT ;  /* 0xffff00004f057812 */ /* 0x000fe200078ec0ff */
[----:B------:R-:W-:Y:S01]  /*6480*/  FFMA R30, R49, R4, R30 ;  /* 0x00000004311e7223 */ /* 0x000fe2000000001e */
[----:B------:R-:W-:Y:S02]  /*6490*/  F2FP.BF16.F32.PACK_AB R17, R23, R18 ;  /* 0x000000121711723e */ /* 0x000fe400000010ff */
[----:B------:R-:W-:Y:S01]  /*64a0*/  F2FP.BF16.F32.PACK_AB R18, R21, R20 ;  /* 0x000000141512723e */ /* 0x000fe200000010ff */
[----:B------:R-:W-:Y:S01]  /*64b0*/  FFMA R35, R49, R5, R35 ;  /* 0x0000000531237223 */ /* 0x000fe20000000023 */
[----:B------:R-:W-:Y:S02]  /*64c0*/  F2FP.BF16.F32.PACK_AB R19, R27, R22 ;  /* 0x000000161b13723e */ /* 0x000fe400000010ff */
[----:B------:R-:W-:Y:S02]  /*64d0*/  F2FP.BF16.F32.PACK_AB R24, R25, R24 ;  /* 0x000000181918723e */ /* 0x000fe400000010ff */
[----:B------:R-:W-:Y:S01]  /*64e0*/  F2FP.BF16.F32.PACK_AB R25, R31, R26 ;  /* 0x0000001a1f19723e */ /* 0x000fe200000010ff */
[----:B------:R1:W-:Y:S01]  /*64f0*/  STS.128 [R65+0x20], R16 ;  /* 0x0000201041007388 */ /* 0x0003e20000000c00 */
[----:B------:R-:W-:Y:S02]  /*6500*/  F2FP.BF16.F32.PACK_AB R26, R29, R28 ;  /* 0x0000001c1d1a723e */ /* 0x000fe400000010ff */
[----:B------:R-:W-:Y:S05]  /*6510*/  F2FP.BF16.F32.PACK_AB R27, R35, R30 ;  /* 0x0000001e231b723e */ /* 0x000fea00000010ff */
[----:B------:R1:W-:Y:S01]  /*6520*/  STS.128 [R64+0x10], R24 ;  /* 0x0000101840007388 */ /* 0x0003e20000000c00 */
[----:B------:R-:W-:Y:S01]  /*6530*/  @!PT LDS RZ, [RZ] ;  /* 0x00000000fffff984 */ /* 0x000fe20000000800 */
[----:B------:R-:W-:Y:S01]  /*6540*/  @!PT LDS RZ, [RZ] ;  /* 0x00000000fffff984 */ /* 0x000fe20000000800 */
[----:B------:R-:W-:Y:S01]  /*6550*/  @!PT LDS RZ, [RZ] ;  /* 0x00000000fffff984 */ /* 0x000fe20000000800 */
[----:B------:R-:W-:Y:S01]  /*6560*/  @!PT LDS RZ, [RZ] ;  /* 0x00000000fffff984 */ /* 0x000fe20000000800 */
[----:B------:R2:W-:Y:S07]  /*6570*/  MEMBAR.ALL.CTA ;  /* 0x0000000000007992 */ /* 0x0005ee0000008000 */
[----:B--2---:R-:W2:Y:S02]  /*6580*/  FENCE.VIEW.ASYNC.S ;  /* 0x00000000000073c6 */ /* 0x004ea40000000000 */
[----:B--2---:R-:W-:Y:S06]  /*6590*/  BAR.SYNC.DEFER_BLOCKING 0x1, 0x80 ;  /* 0x0042000000007b1d */ /* 0x004fec0000010000 */
[----:B------:R-:W-:Y:S05]  /*65a0*/  @P0 BRA `(.L_x_95) ;  /* 0x00000000001c0947 */ /* 0x000fea0003800000 */
[----:B------:R-:W-:Y:S01]  /*65b0*/  R2UR UR4, R72 ;  /* 0x00000000480472ca */ /* 0x000fe200000e0000 */
[----:B------:R-:W-:Y:S01]  /*65c0*/  UIADD3 UR6, UP0, UPT, UR54, 0x680, URZ ;  /* 0x0000068036067890 */ /* 0x000fe2000ff1e0ff */
[----:B------:R-:W-:Y:S03]  /*65d0*/  UMOV UR43, UR36 ;  /* 0x00000024002b7c82 */ /* 0x000fe60008000000 */
[----:B------:R-:W-:Y:S08]  /*65e0*/  UIADD3.X UR7, UPT, UPT, URZ, UR55, URZ, UP0, !UPT ;  /* 0x00000037ff077290 */ /* 0x000ff000087fe4ff */
[----:B------:R-:W-:Y:S09]  /*65f0*/  UIADD3 UR40, UPT, UPT, UR48, 0x200, UR4 ;  /* 0x0000020030287890 */ /* 0x000ff2000fffe004 */
[----:B------:R2:W-:Y:S02]  /*6600*/  UTMASTG.3D [UR40], [UR6] ;  /* 0x00000028060073b5 */ /* 0x0005e40008010000 */
[----:B--2---:R0:W-:Y:S02]  /*6610*/  UTMACMDFLUSH ;  /* 0x00000000000079b7 */ /* 0x0041e40000000000 */
.L_x_95:
[----:B------:R-:W-:Y:S05]  /*6620*/  BSYNC.RECONVERGENT B0 ;  /* 0x0000000000007941 */ /* 0x000fea0003800200 */
.L_x_94:
[----:B------:R-:W-:Y:S01]  /*6630*/  UIADD3 UR40, UPT, UPT, UR56, 0x1, URZ ;  /* 0x0000000138287890 */ /* 0x000fe2000fffe0ff */
[----:B------:R-:W-:Y:S03]  /*6640*/  BSSY.RECONVERGENT B0, `(.L_x_96) ;  /* 0x0000005000007945 */ /* 0x000fe60003800200 */
[----:B------:R-:W-:Y:S04]  /*6650*/  UISETP.NE.AND UP0, UPT, UR40, 0x3, UPT ;  /* 0x000000032800788c */ /* 0x000fe8000bf05270 */
[----:B------:R-:W-:Y:S01]  /*6660*/  USEL UR43, UR40, URZ, UP0 ;  /* 0x000000ff282b7287 */ /* 0x000fe20008000000 */
[----:B------:R-:W-:Y:S11]  /*6670*/  @P0 BRA `(.L_x_97) ;  /* 0x0000000000040947 */ /* 0x000ff60003800000 */
[----:B------:R-:W-:Y:S04]  /*6680*/  DEPBAR.LE SB0, 0x1 ;  /* 0x000080400000791a */ /* 0x000fe80000000000 */
.L_x_97:
[----:B------:R-:W-:Y:S05]  /*6690*/  BSYNC.RECONVERGENT B0 ;  /* 0x0000000000007941 */ /* 0x000fea0003800200 */
.L_x_96:
[----:B------:R-:W-:Y:S01]  /*66a0*/  BAR.SYNC.DEFER_BLOCKING 0x1, 0x80 ;  /* 0x0042000000007b1d */ /* 0x000fe20000010000 */
[----:B------:R-:W-:Y:S01]  /*66b0*/  ISETP.NE.AND P1, PT, R104, RZ, PT ;  /* 0x000000ff6800720c */ /* 0x000fe20003f25270 */
[----:B------:R-:W-:Y:S01]  /*66c0*/  UISETP.NE.AND UP0, UPT, UR50, URZ, UPT ;  /* 0x000000ff3200728c */ /* 0x000fe2000bf05270 */
[----:B------:R-:W-:Y:S11]  /*66d0*/  LEA R2, R74, UR48, 0x3 ;  /* 0x000000304a027c11 */ /* 0x000ff6000f8e18ff */
[----:B------:R-:W-:Y:S01]  /*66e0*/  @P1 SHF.L.U32 R3, R107, 0x1f, RZ ;  /* 0x0000001f6b031819 */ /* 0x000fe200000006ff */
[----:B------:R-:W-:Y:S06]  /*66f0*/  BRA.U !UP0, `(.L_x_98) ;  /* 0x0000000108247547 */ /* 0x000fec000b800000 */
[----:B------:R-:W-:Y:S01]  /*6700*/  IMAD.U32 R4, RZ, RZ, UR49 ;  /* 0x00000031ff047e24 */ /* 0x000fe2000f8e00ff */
[----:B------:R-:W-:Y:S01]  /*6710*/  MOV R0, UR37 ;  /* 0x0000002500007c02 */ /* 0x000fe20008000f00 */
[----:B------:R-:W-:Y:S03]  /*6720*/  UIADD3 UR49, UPT, UPT, UR49, 0x1, URZ ;  /* 0x0000000131317890 */ /* 0x000fe6000fffe0ff */
[----:B------:R-:W-:Y:S01]  /*6730*/  @P1 LEA R4, R4, UR48, 0x3 ;  /* 0x0000003004041c11 */ /* 0x000fe2000f8e18ff */
[----:B------:R-:W-:Y:S04]  /*6740*/  UISETP.NE.AND UP0, UPT, UR49, 0x3, UPT ;  /* 0x000000033100788c */ /* 0x000fe8000bf05270 */
[----:B------:R-:W-:Y:S01]  /*6750*/  @P1 VIADD R4, R4, 0x58 ;  /* 0x0000005804041836 */ /* 0x000fe20000000000 */
[----:B------:R-:W-:Y:S04]  /*6760*/  USEL UR49, UR49, URZ, UP0 ;  /* 0x000000ff31317287 */ /* 0x000fe80008000000 */
[----:B------:R-:W-:Y:S04]  /*6770*/  @P1 PRMT R0, R0, 0x654, R4 ;  /* 0x0000065400001816 */ /* 0x000fe80000000004 */
[----:B------:R2:W-:Y:S04]  /*6780*/  @P1 SYNCS.ARRIVE.TRANS64.RED.A1T0 RZ, [R0+URZ], RZ ;  /* 0x000000ff00ff19a7 */ /* 0x0005e800081004ff */
.L_x_98:
[----:B------:R-:W4:Y:S01]  /*6790*/  @P1 SYNCS.PHASECHK.TRANS64.TRYWAIT P0, [R2+URZ+0x40], R3 ;  /* 0x00004003020015a7 */ /* 0x000f2200080011ff */
[----:B------:R-:W-:Y:S01]  /*67a0*/  BSSY B1, `(.L_x_99) ;  /* 0x0000015000017945 */ /* 0x000fe20003800000 */
[----:B----4-:R-:W-:Y:S03]  /*67b0*/  @P1 SEL R75, RZ, 0x1, !P0 ;  /* 0x00000001ff4b1807 */ /* 0x010fe60004000000 */
[----:B------:R-:W-:Y:S05]  /*67c0*/  @!P1 BRA `(.L_x_100) ;  /* 0x0000000000489947 */ /* 0x000fea0003800000 */
[----:B------:R-:W-:Y:S01]  /*67d0*/  ISETP.NE.AND P1, PT, R108, RZ, PT ;  /* 0x000000ff6c00720c */ /* 0x000fe20003f25270 */
[----:B------:R-:W-:Y:S01]  /*67e0*/  BSSY B0, `(.L_x_101) ;  /* 0x000000a000007945 */ /* 0x000fe20003800000 */
[----:B------:R-:W-:Y:S11]  /*67f0*/  ISETP.NE.AND P0, PT, R75, RZ, PT ;  /* 0x000000ff4b00720c */ /* 0x000ff60003f05270 */
[----:B------:R-:W-:Y:S04]  /*6800*/  @P1 IMAD R74, R74, 0x2000, R99 ;  /* 0x000020004a4a1824 */ /* 0x000fe800078e0263 */
[----:B------:R-:W-:Y:S01]  /*6810*/  @P1 IMAD.IADD R4, R106, 0x1, R74 ;  /* 0x000000016a041824 */ /* 0x000fe200078e024a */
[----:B------:R-:W-:Y:S03]  /*6820*/  @P1 IADD3 R3, PT, PT, R105, R74, RZ ;  /* 0x0000004a69031210 */ /* 0x000fe60007ffe0ff */
[----:B--2---:R-:W-:Y:S01]  /*6830*/  @P1 IMAD.IADD R0, R98, 0x1, R4 ;  /* 0x0000000162001824 */ /* 0x004fe200078e0204 */
[----:B------:R-:W-:Y:S06]  /*6840*/  @P0 BRA `(.L_x_102) ;  /* 0x00000000000c0947 */ /* 0x000fec0003800000 */
[----:B------:R-:W-:Y:S04]  /*6850*/  SHF.L.U32 R107, R107, 0x1f, RZ ;  /* 0x0000001f6b6b7819 */ /* 0x000fe800000006ff */
[----:B------:R-:W2:Y:S02]  /*6860*/  SYNCS.PHASECHK.TRANS64.TRYWAIT P0, [R2+URZ+0x40], R107 ;  /* 0x0000406b020075a7 */ /* 0x000ea400080011ff */
[----:B--2---:R-:W-:Y:S05]  /*6870*/  @!P0 BRA `(.L_x_103) ;  /* 0x0000001800288947 */ /* 0x004fea0003800000 */
.L_x_102:
[----:B------:R-:W-:Y:S05]  /*6880*/  BSYNC B0 ;  /* 0x0000000000007941 */ /* 0x000fea0003800000 */
.L_x_101:
[----:B------:R-:W-:Y:S11]  /*6890*/  ISETP.NE.AND P0, PT, R108, RZ, PT ;  /* 0x000000ff6c00720c */ /* 0x000ff60003f05270 */
[----:B------:R-:W-:Y:S02]  /*68a0*/  @!UPT UIADD3 URZ, UPT, UPT, URZ, URZ, URZ ;  /* 0x000000fffffff290 */ /* 0x000fe4000fffe0ff */
[----:B------:R4:W1:Y:S04]  /*68b0*/  @P0 LDS.128 R56, [R74] ;  /* 0x000000004a380984 */ /* 0x0008680000000c00 */
[----:B------:R4:W1:Y:S04]  /*68c0*/  @P0 LDS.128 R68, [R3+0x20] ;  /* 0x0000200003440984 */ /* 0x0008680000000c00 */
[----:B------:R4:W1:Y:S04]  /*68d0*/  @P0 LDS.128 R60, [R4+0x10] ;  /* 0x00001000043c0984 */ /* 0x0008680000000c00 */
[----:B------:R4:W1:Y:S02]  /*68e0*/  @P0 LDS.128 R76, [R0+0x10] ;  /* 0x00001000004c0984 */ /* 0x0008640000000c00 */
.L_x_100:
[----:B------:R-:W-:Y:S05]  /*68f0*/  BSYNC B1 ;  /* 0x0000000000017941 */ /* 0x000fea0003800000 */
.L_x_99:
[----:B--2-4-:R-:W-:Y:S05]  /*6900*/  VIADD R0, R48, 0x20 ;  /* 0x0000002030007836 */ /* 0x014fea0000000000 */
[----:B------:R-:W-:Y:S04]  /*6910*/  SHF.R.U32.HI R0, RZ, 0x15, R0 ;  /* 0x00000015ff007819 */ /* 0x000fe80000011600 */
[----:B------:R-:W-:Y:S11]  /*6920*/  LOP3.LUT P0, RZ, R0, 0x3, R92, 0x48, !PT ;  /* 0x0000000300ff7812 */ /* 0x000ff6000780485c */
[----:B------:R-:W-:Y:S02]  /*6930*/  @!UPT UIADD3 URZ, UPT, UPT, URZ, URZ, URZ ;  /* 0x000000fffffff290 */ /* 0x000fe4000fffe0ff */
[----:B------:R-:W-:Y:S05]  /*6940*/  @!P0 BRA `(.L_x_104) ;  /* 0x0000000000408947 */ /* 0x000fea0003800000 */
[----:B------:R-:W2:Y:S01]  /*6950*/  LDCU.64 UR8, c[0x4][0x70] ;  /* 0x01000e00ff0877ac */ /* 0x000ea20008000a00 */
[----:B------:R-:W-:Y:S01]  /*6960*/  MOV R3, 0x0 ;  /* 0x0000000000037802 */ /* 0x000fe20000000f00 */
[----:B------:R-:W-:Y:S02]  /*6970*/  HFMA2 R12, -RZ, RZ, 0, 5.9604644775390625e-08 ;  /* 0x00000001ff0c7431 */ /* 0x000fe400000001ff */
[----:B-1----:R-:W-:Y:S02]  /*6980*/  IMAD.MOV.U32 R8, RZ, RZ, 0x192 ;  /* 0x00000192ff087424 */ /* 0x002fe400078e00ff */
[----:B------:R-:W-:Y:S01]  /*6990*/  IMAD.MOV.U32 R13, RZ, RZ, RZ ;  /* 0x000000ffff0d7224 */ /* 0x000fe200078e00ff */
[----:B------:R-:W1:Y:S01]  /*69a0*/  LDCU.64 UR6, c[0x4][0x78] ;  /* 0x01000f00ff0677ac */ /* 0x000e620008000a00 */
[----:B------:R-:W4:Y:S01]  /*69b0*/  LDC.64 R2, c[0x4][R3] ;  /* 0x0100000003027b82 */ /* 0x000f220000000a00 */
[----:B------:R-:W5:Y:S01]  /*69c0*/  LDCU.64 UR4, c[0x4][0x10] ;  /* 0x01000200ff0477ac */ /* 0x000f620008000a00 */
[----:B--2---:R-:W-:Y:S01]  /*69d0*/  MOV R5, UR9 ;  /* 0x0000000900057c02 */ /* 0x004fe20008000f00 */
[----:B------:R-:W-:Y:S01]  /*69e0*/  IMAD.U32 R4, RZ, RZ, UR8 ;  /* 0x00000008ff047e24 */ /* 0x000fe2000f8e00ff */
[----:B-1----:R-:W-:Y:S01]  /*69f0*/  MOV R7, UR7 ;  /* 0x0000000700077c02 */ /* 0x002fe20008000f00 */
[----:B------:R-:W-:Y:S01]  /*6a00*/  IMAD.U32 R6, RZ, RZ, UR6 ;  /* 0x00000006ff067e24 */ /* 0x000fe2000f8e00ff */
[----:B-----5:R-:W-:Y:S01]  /*6a10*/  MOV R11, UR5 ;  /* 0x00000005000b7c02 */ /* 0x020fe20008000f00 */
[----:B------:R-:W-:Y:S02]  /*6a20*/  IMAD.U32 R10, RZ, RZ, UR4 ;  /* 0x00000004ff0a7e24 */ /* 0x000fe4000f8e00ff */
[----:B------:R-:W-:Y:S07]  /*6a30*/  LEPC R20, `(.L_x_104) ;  /* 0x000000001014794e */ /* 0x000fee0000000000 */
[----:B---34-:R-:W-:Y:S05]  /*6a40*/  CALL.ABS.NOINC R2 ;  /* 0x0000000002007343 */ /* 0x018fea0003c00000 */
.L_x_104:
[----:B------:R-:W-:Y:S01]  /*6a50*/  ISETP.NE.AND P0, PT, R100, RZ, PT ;  /* 0x000000ff6400720c */ /* 0x000fe20003f05270 */
[----:B------:R-:W-:Y:S05]  /*6a60*/  WARPSYNC.ALL ;  /* 0x0000000000007948 */ /* 0x000fea0003800000 */
[----:B------:R-:W-:Y:S01]  /*6a70*/  R2UR UR4, R48 ;  /* 0x00000000300472ca */ /* 0x000fe200000e0000 */
[----:B------:R-:W-:Y:S01]  /*6a80*/  USHF.L.U32 UR8, UR43, 0xd, URZ ;  /* 0x0000000d2b087899 */ /* 0x000fe200080006ff */
[----:B------:R-:W-:Y:S01]  /*6a90*/  R2UR UR5, R73 ;  /* 0x00000000490572ca */ /* 0x000fe200000e0000 */
[----:B------:R-:W-:Y:S01]  /*6aa0*/  BSSY.RECONVERGENT B0, `(.L_x_105) ;  /* 0x000008e000007945 */ /* 0x000fe20003800200 */
[C---:B-1----:R-:W-:Y:S02]  /*6ab0*/  SHF.L.U32 R0, R56.reuse, 0x10, RZ ;  /* 0x0000001038007819 */ /* 0x042fe400000006ff */
[----:B------:R-:W-:Y:S02]  /*6ac0*/  LOP3.LUT R2, R56, 0xffff0000, RZ, 0xc0, !PT ;  /* 0xffff000038027812 */ /* 0x000fe400078ec0ff */
[C---:B------:R-:W-:Y:S02]  /*6ad0*/  SHF.L.U32 R3, R57.reuse, 0x10, RZ ;  /* 0x0000001039037819 */ /* 0x040fe400000006ff */
[----:B------:R-:W-:Y:S02]  /*6ae0*/  LOP3.LUT R48, R57, 0xffff0000, RZ, 0xc0, !PT ;  /* 0xffff000039307812 */ /* 0x000fe400078ec0ff */
[C---:B------:R-:W-:Y:S01]  /*6af0*/  SHF.L.U32 R50, R58.reuse, 0x10, RZ ;  /* 0x000000103a327819 */ /* 0x040fe200000006ff */
[----:B------:R-:W1:Y:S01]  /*6b00*/  LDTM.x32 R4, tmem[UR4+0x20] ;  /* 0x00002004000479ee */ /* 0x000e6200082c0000 */
[----:B------:R-:W-:Y:S01]  /*6b10*/  LOP3.LUT R51, R58, 0xffff0000, RZ, 0xc0, !PT ;  /* 0xffff00003a337812 */ /* 0x000fe200078ec0ff */
[----:B------:R-:W-:Y:S01]  /*6b20*/  NOP ;  /* 0x0000000000007918 */ /* 0x000fe20000000000 */
[C---:B------:R-:W-:Y:S01]  /*6b30*/  SHF.L.U32 R52, R59.reuse, 0x10, RZ ;  /* 0x000000103b347819 */ /* 0x040fe200000006ff */
[----:B------:R-:W-:Y:S01]  /*6b40*/  UIADD3 UR5, UPT, UPT, UR5, 0xc0, URZ ;  /* 0x000000c005057890 */ /* 0x000fe2000fffe0ff */
[----:B------:R-:W-:Y:S02]  /*6b50*/  LOP3.LUT R53, R59, 0xffff0000, RZ, 0xc0, !PT ;  /* 0xffff00003b357812 */ /* 0x000fe400078ec0ff */
[C---:B------:R-:W-:Y:S01]  /*6b60*/  SHF.L.U32 R54, R60.reuse, 0x10, RZ ;  /* 0x000000103c367819 */ /* 0x040fe200000006ff */
[----:B------:R-:W-:Y:S01]  /*6b70*/  UPRMT UR5, UR37, 0x654, UR5 ;  /* 0x0000065425057896 */ /* 0x000fe20008000005 */
[----:B------:R-:W-:Y:S02]  /*6b80*/  LOP3.LUT R55, R60, 0xffff0000, RZ, 0xc0, !PT ;  /* 0xffff00003c377812 */ /* 0x000fe400078ec0ff */
[C---:B------:R-:W-:Y:S02]  /*6b90*/  SHF.L.U32 R56, R61.reuse, 0x10, RZ ;  /* 0x000000103d387819 */ /* 0x040fe400000006ff */
[----:B------:R-:W-:Y:S02]  /*6ba0*/  LOP3.LUT R57, R61, 0xffff0000, RZ, 0xc0, !PT ;  /* 0xffff00003d397812 */ /* 0x000fe400078ec0ff */
[C---:B------:R-:W-:Y:S02]  /*6bb0*/  SHF.L.U32 R58, R62.reuse, 0x10, RZ ;  /* 0x000000103e3a7819 */ /* 0x040fe400000006ff */
[----:B------:R-:W-:Y:S01]  /*6bc0*/  LOP3.LUT R59, R62, 0xffff0000, RZ, 0xc0, !PT ;  /* 0xffff00003e3b7812 */ /* 0x000fe200078ec0ff */
[----:B-1----:R-:W-:Y:S01]  /*6bd0*/  SYNCS.ARRIVE.TRANS64.RED.A1T0 RZ, [UR5], RZ ;  /* 0x000000ffffff79a7 */ /* 0x002fe20008100405 */
[C---:B------:R-:W-:Y:S02]  /*6be0*/  SHF.L.U32 R60, R63.reuse, 0x10, RZ ;  /* 0x000000103f3c7819 */ /* 0x040fe400000006ff */
[----:B------:R-:W-:Y:S02]  /*6bf0*/  LOP3.LUT R61, R63, 0xffff0000, RZ, 0xc0, !PT ;  /* 0xffff00003f3d7812 */ /* 0x000fe400078ec0ff */
[C---:B------:R-:W-:Y:S01]  /*6c00*/  SHF.L.U32 R62, R68.reuse, 0x10, RZ ;  /* 0x00000010443e7819 */ /* 0x040fe200000006ff */
[C---:B------:R-:W-:Y:S01]  /*6c10*/  FMUL R4, R47.reuse, R4 ;  /* 0x000000042f047220 */ /* 0x040fe20000400000 */
[----:B------:R-:W-:Y:S01]  /*6c20*/  LOP3.LUT R63, R68, 0xffff0000, RZ, 0xc0, !PT ;  /* 0xffff0000443f7812 */ /* 0x000fe200078ec0ff */
[----:B------:R-:W-:Y:S01]  /*6c30*/  FMUL R5, R47, R5 ;  /* 0x000000052f057220 */ /* 0x000fe20000400000 */
[----:B---3--:R-:W-:Y:S01]  /*6c40*/  SHF.L.U32 R64, R69, 0x10, RZ ;  /* 0x0000001045407819 */ /* 0x008fe200000006ff */
[----:B------:R-:W-:Y:S01]  /*6c50*/  FMUL R6, R47, R6 ;  /* 0x000000062f067220 */ /* 0x000fe20000400000 */
[----:B------:R-:W-:Y:S01]  /*6c60*/  LOP3.LUT R65, R69, 0xffff0000, RZ, 0xc0, !PT ;  /* 0xffff000045417812 */ /* 0x000fe200078ec0ff */
[----:B------:R-:W-:Y:S01]  /*6c70*/  FMUL R7, R47, R7 ;  /* 0x000000072f077220 */ /* 0x000fe20000400000 */
[----:B------:R-:W-:Y:S01]  /*6c80*/  SHF.L.U32 R66, R70, 0x10, RZ ;  /* 0x0000001046427819 */ /* 0x000fe200000006ff */
[----:B------:R-:W-:Y:S01]  /*6c90*/  FFMA R4, R49, R0, R4 ;  /* 0x0000000031047223 */ /* 0x000fe20000000004 */
[C---:B------:R-:W-:Y:S01]  /*6ca0*/  SHF.L.U32 R74, R78.reuse, 0x10, RZ ;  /* 0x000000104e4a7819 */ /* 0x040fe200000006ff */
[----:B------:R-:W-:Y:S01]  /*6cb0*/  FMUL R8, R47, R8 ;  /* 0x000000082f087220 */ /* 0x000fe20000400000 */
[----:B------:R-:W-:Y:S01]  /*6cc0*/  LOP3.LUT R75, R78, 0xffff0000, RZ, 0xc0, !PT ;  /* 0xffff00004e4b7812 */ /* 0x000fe200078ec0ff */
[C---:B------:R-:W-:Y:S01]  /*6cd0*/  FFMA R5, R49.reuse, R2, R5 ;  /* 0x0000000231057223 */ /* 0x040fe20000000005 */
[----:B------:R-:W-:Y:S01]  /*6ce0*/  LOP3.LUT R67, R70, 0xffff0000, RZ, 0xc0, !PT ;  /* 0xffff000046437812 */ /* 0x000fe200078ec0ff */
[C---:B------:R-:W-:Y:S01]  /*6cf0*/  FFMA R6, R49.reuse, R3, R6 ;  /* 0x0000000331067223 */ /* 0x040fe20000000006 */
[----:B------:R-:W-:Y:S01]  /*6d00*/  FFMA R7, R49, R48, R7 ;  /* 0x0000003031077223 */ /* 0x000fe20000000007 */
[----:B------:R-:W-:Y:S01]  /*6d10*/  IADD3 R78, PT, PT, R99, UR8, RZ ;  /* 0x00000008634e7c10 */ /* 0x000fe2000fffe0ff */
[----:B------:R-:W-:Y:S01]  /*6d20*/  FFMA R8, R49, R50, R8 ;  /* 0x0000003231087223 */ /* 0x000fe20000000008 */
[----:B------:R-:W-:Y:S01]  /*6d30*/  F2FP.BF16.F32.PACK_AB R4, R5, R4 ;  /* 0x000000040504723e */ /* 0x000fe200000010ff */
[----:B------:R-:W-:Y:S01]  /*6d40*/  FMUL R9, R47, R9 ;  /* 0x000000092f097220 */ /* 0x000fe20000400000 */
[----:B------:R-:W-:Y:S01]  /*6d50*/  F2FP.BF16.F32.PACK_AB R5, R7, R6 ;  /* 0x000000060705723e */ /* 0x000fe200000010ff */
[----:B------:R-:W-:Y:S01]  /*6d60*/  FMUL R0, R47, R10 ;  /* 0x0000000a2f007220 */ /* 0x000fe20000400000 */
[-C--:B------:R-:W-:Y:S01]  /*6d70*/  IADD3 R106, PT, PT, R106, R78.reuse, RZ ;  /* 0x0000004e6a6a7210 */ /* 0x080fe20007ffe0ff */
[----:B------:R-:W-:Y:S01]  /*6d80*/  FFMA R9, R49, R51, R9 ;  /* 0x0000003331097223 */ /* 0x000fe20000000009 */
[----:B------:R-:W-:Y:S01]  /*6d90*/  IADD3 R105, PT, PT, R105, R78, RZ ;  /* 0x0000004e69697210 */ /* 0x000fe20007ffe0ff */
[----:B------:R-:W-:Y:S01]  /*6da0*/  FFMA R0, R49, R52, R0 ;  /* 0x0000003431007223 */ /* 0x000fe20000000000 */
[C---:B------:R-:W-:Y:S01]  /*6db0*/  FMUL R2, R47.reuse, R11 ;  /* 0x0000000b2f027220 */ /* 0x040fe20000400000 */
[----:B------:R-:W-:Y:S01]  /*6dc0*/  FMUL R3, R47, R12 ;  /* 0x0000000c2f037220 */ /* 0x000fe20000400000 */
[----:B------:R-:W-:Y:S01]  /*6dd0*/  F2FP.BF16.F32.PACK_AB R6, R9, R8 ;  /* 0x000000080906723e */ /* 0x000fe200000010ff */
[----:B------:R-:W-:Y:S01]  /*6de0*/  FMUL R10, R47, R13 ;  /* 0x0000000d2f0a7220 */ /* 0x000fe20000400000 */
[C---:B------:R-:W-:Y:S01]  /*6df0*/  FFMA R2, R49.reuse, R53, R2 ;  /* 0x0000003531027223 */ /* 0x040fe20000000002 */
[----:B------:R-:W-:Y:S01]  /*6e00*/  FFMA R3, R49, R54, R3 ;  /* 0x0000003631037223 */ /* 0x000fe20000000003 */
[----:B------:R-:W-:Y:S01]  /*6e10*/  FMUL R11, R47, R14 ;  /* 0x0000000e2f0b7220 */ /* 0x000fe20000400000 */
[----:B------:R-:W-:Y:S01]  /*6e20*/  FFMA R10, R49, R55, R10 ;  /* 0x00000037310a7223 */ /* 0x000fe2000000000a */
[C---:B------:R-:W-:Y:S01]  /*6e30*/  FMUL R15, R47.reuse, R15 ;  /* 0x0000000f2f0f7220 */ /* 0x040fe20000400000 */
[C---:B------:R-:W-:Y:S01]  /*6e40*/  FMUL R12, R47.reuse, R16 ;  /* 0x000000102f0c7220 */ /* 0x040fe20000400000 */
[----:B------:R-:W-:Y:S01]  /*6e50*/  FMUL R13, R47, R17 ;  /* 0x000000112f0d7220 */ /* 0x000fe20000400000 */
[----:B------:R-:W-:Y:S01]  /*6e60*/  FFMA R11, R49, R56, R11 ;  /* 0x00000038310b7223 */ /* 0x000fe2000000000b */
[----:B------:R-:W-:Y:S01]  /*6e70*/  FMUL R14, R47, R18 ;  /* 0x000000122f0e7220 */ /* 0x000fe20000400000 */
[----:B------:R-:W-:Y:S01]  /*6e80*/  FFMA R15, R49, R57, R15 ;  /* 0x00000039310f7223 */ /* 0x000fe2000000000f */
[----:B------:R-:W-:Y:S01]  /*6e90*/  FMUL R19, R47, R19 ;  /* 0x000000132f137220 */ /* 0x000fe20000400000 */
[----:B------:R-:W-:Y:S01]  /*6ea0*/  F2FP.BF16.F32.PACK_AB R7, R2, R0 ;  /* 0x000000000207723e */ /* 0x000fe200000010ff */
[----:B------:R-:W-:Y:S01]  /*6eb0*/  FFMA R12, R49, R58, R12 ;  /* 0x0000003a310c7223 */ /* 0x000fe2000000000c */
[----:B------:R-:W-:Y:S01]  /*6ec0*/  FMUL R16, R47, R20 ;  /* 0x000000142f107220 */ /* 0x000fe20000400000 */
[----:B------:R-:W-:Y:S01]  /*6ed0*/  FFMA R13, R49, R59, R13 ;  /* 0x0000003b310d7223 */ /* 0x000fe2000000000d */
[----:B------:R-:W-:Y:S01]  /*6ee0*/  FMUL R17, R47, R21 ;  /* 0x000000152f117220 */ /* 0x000fe20000400000 */
[----:B------:R1:W-:Y:S01]  /*6ef0*/  STS.128 [R99+UR8], R4 ;  /* 0x0000000463007988 */ /* 0x0003e20008000c08 */
[----:B------:R-:W-:Y:S01]  /*6f00*/  SHF.L.U32 R68, R71, 0x10, RZ ;  /* 0x0000001047447819 */ /* 0x000fe200000006ff */
[----:B------:R-:W-:Y:S01]  /*6f10*/  FFMA R14, R49, R60, R14 ;  /* 0x0000003c310e7223 */ /* 0x000fe2000000000e */
[----:B------:R-:W-:Y:S01]  /*6f20*/  LOP3.LUT R69, R71, 0xffff0000, RZ, 0xc0, !PT ;  /* 0xffff000047457812 */ /* 0x000fe200078ec0ff */
[----:B------:R-:W-:Y:S01]  /*6f30*/  FMUL R18, R47, R22 ;  /* 0x000000162f127220 */ /* 0x000fe20000400000 */
[----:B------:R-:W-:Y:S01]  /*6f40*/  SHF.L.U32 R70, R76, 0x10, RZ ;  /* 0x000000104c467819 */ /* 0x000fe200000006ff */
[----:B------:R-:W-:Y:S01]  /*6f50*/  FFMA R19, R49, R61, R19 ;  /* 0x0000003d31137223 */ /* 0x000fe20000000013 */
[----:B------:R-:W-:Y:S01]  /*6f60*/  FMUL R23, R47, R23 ;  /* 0x000000172f177220 */ /* 0x000fe20000400000 */
[----:B------:R-:W-:Y:S01]  /*6f70*/  FFMA R16, R49, R62, R16 ;  /* 0x0000003e31107223 */ /* 0x000fe20000000010 */
[----:B------:R-:W-:Y:S01]  /*6f80*/  FMUL R20, R47, R24 ;  /* 0x000000182f147220 */ /* 0x000fe20000400000 */
[----:B------:R-:W-:Y:S01]  /*6f90*/  FFMA R17, R49, R63, R17 ;  /* 0x0000003f31117223 */ /* 0x000fe20000000011 */
[----:B------:R-:W-:Y:S01]  /*6fa0*/  FMUL R21, R47, R25 ;  /* 0x000000192f157220 */ /* 0x000fe20000400000 */
[----:B------:R-:W-:Y:S01]  /*6fb0*/  FFMA R18, R49, R64, R18 ;  /* 0x0000004031127223 */ /* 0x000fe20000000012 */
[----:B------:R-:W-:Y:S01]  /*6fc0*/  FMUL R22, R47, R26 ;  /* 0x0000001a2f167220 */ /* 0x000fe20000400000 */
[----:B------:R-:W-:Y:S01]  /*6fd0*/  F2FP.BF16.F32.PACK_AB R8, R10, R3 ;  /* 0x000000030a08723e */ /* 0x000fe200000010ff */
[----:B------:R-:W-:Y:S01]  /*6fe0*/  FFMA R23, R49, R65, R23 ;  /* 0x0000004131177223 */ /* 0x000fe20000000017 */
[----:B------:R-:W-:Y:S01]  /*6ff0*/  F2FP.BF16.F32.PACK_AB R9, R15, R11 ;  /* 0x0000000b0f09723e */ /* 0x000fe200000010ff */
[----:B------:R-:W-:Y:S01]  /*7000*/  FMUL R27, R47, R27 ;  /* 0x0000001b2f1b7220 */ /* 0x000fe20000400000 */
[----:B------:R-:W-:Y:S01]  /*7010*/  F2FP.BF16.F32.PACK_AB R10, R13, R12 ;  /* 0x0000000c0d0a723e */ /* 0x000fe200000010ff */
[----:B------:R-:W-:Y:S01]  /*7020*/  FFMA R20, R49, R66, R20 ;  /* 0x0000004231147223 */ /* 0x000fe20000000014 */
[----:B------:R-:W-:Y:S01]  /*7030*/  F2FP.BF16.F32.PACK_AB R11, R19, R14 ;  /* 0x0000000e130b723e */ /* 0x000fe200000010ff */
[----:B------:R-:W-:Y:S01]  /*7040*/  FMUL R24, R47, R28 ;  /* 0x0000001c2f187220 */ /* 0x000fe20000400000 */
[----:B------:R-:W-:Y:S01]  /*7050*/  LOP3.LUT R71, R76, 0xffff0000, RZ, 0xc0, !PT ;  /* 0xffff00004c477812 */ /* 0x000fe200078ec0ff */
[----:B------:R-:W-:Y:S01]  /*7060*/  FFMA R21, R49, R67, R21 ;  /* 0x0000004331157223 */ /* 0x000fe20000000015 */
[----:B------:R-:W-:Y:S01]  /*7070*/  SHF.L.U32 R72, R77, 0x10, RZ ;  /* 0x000000104d487819 */ /* 0x000fe200000006ff */
[----:B------:R1:W-:Y:S01]  /*7080*/  STS.128 [R106+0x10], R8 ;  /* 0x000010086a007388 */ /* 0x0003e20000000c00 */
[----:B------:R-:W-:Y:S01]  /*7090*/  FMUL R25, R47, R29 ;  /* 0x0000001d2f197220 */ /* 0x000fe20000400000 */
[----:B------:R-:W-:Y:S01]  /*70a0*/  FFMA R22, R49, R68, R22 ;  /* 0x0000004431167223 */ /* 0x000fe20000000016 */
[----:B------:R-:W-:Y:S01]  /*70b0*/  LOP3.LUT R73, R77, 0xffff0000, RZ, 0xc0, !PT ;  /* 0xffff00004d497812 */ /* 0x000fe200078ec0ff */
[----:B------:R-:W-:Y:S01]  /*70c0*/  FMUL R26, R47, R30 ;  /* 0x0000001e2f1a7220 */ /* 0x000fe20000400000 */
[----:B------:R-:W-:Y:S01]  /*70d0*/  FFMA R27, R49, R69, R27 ;  /* 0x00000045311b7223 */ /* 0x000fe2000000001b */
[----:B------:R-:W-:Y:S01]  /*70e0*/  FMUL R31, R47, R31 ;  /* 0x0000001f2f1f7220 */ /* 0x000fe20000400000 */
[----:B------:R-:W-:Y:S01]  /*70f0*/  FFMA R24, R49, R70, R24 ;  /* 0x0000004631187223 */ /* 0x000fe20000000018 */
[----:B------:R-:W-:Y:S01]  /*7100*/  FMUL R28, R47, R32 ;  /* 0x000000202f1c7220 */ /* 0x000fe20000400000 */
[----:B------:R-:W-:Y:S01]  /*7110*/  FFMA R25, R49, R71, R25 ;  /* 0x0000004731197223 */ /* 0x000fe20000000019 */
[----:B------:R-:W-:Y:S01]  /*7120*/  SHF.L.U32 R76, R79, 0x10, RZ ;  /* 0x000000104f4c7819 */ /* 0x000fe200000006ff */
[----:B------:R-:W-:Y:S01]  /*7130*/  FMUL R29, R47, R33 ;  /* 0x000000212f1d7220 */ /* 0x000fe20000400000 */
[----:B------:R-:W-:Y:S01]  /*7140*/  F2FP.BF16.F32.PACK_AB R16, R17, R16 ;  /* 0x000000101110723e */ /* 0x000fe200000010ff */
[----:B------:R-:W-:Y:S01]  /*7150*/  FFMA R26, R49, R72, R26 ;  /* 0x00000048311a7223 */ /* 0x000fe2000000001a */
[----:B------:R-:W-:Y:S01]  /*7160*/  LOP3.LUT R77, R79, 0xffff0000, RZ, 0xc0, !PT ;  /* 0xffff00004f4d7812 */ /* 0x000fe200078ec0ff */
[----:B------:R-:W-:Y:S01]  /*7170*/  FMUL R30, R47, R34 ;  /* 0x000000222f1e7220 */ /* 0x000fe20000400000 */
[----:B------:R-:W-:Y:S01]  /*7180*/  F2FP.BF16.F32.PACK_AB R17, R23, R18 ;  /* 0x000000121711723e */ /* 0x000fe200000010ff */
[----:B------:R-:W-:Y:S01]  /*7190*/  FFMA R31, R49, R73, R31 ;  /* 0x00000049311f7223 */ /* 0x000fe2000000001f */
[----:B------:R-:W-:Y:S01]  /*71a0*/  FMUL R35, R47, R35 ;  /* 0x000000232f237220 */ /* 0x000fe20000400000 */
[----:B------:R-:W-:Y:S01]  /*71b0*/  F2FP.BF16.F32.PACK_AB R18, R21, R20 ;  /* 0x000000141512723e */ /* 0x000fe200000010ff */
[----:B------:R-:W-:Y:S01]  /*71c0*/  FFMA R28, R49, R74, R28 ;  /* 0x0000004a311c7223 */ /* 0x000fe2000000001c */
[----:B------:R-:W-:Y:S01]  /*71d0*/  F2FP.BF16.F32.PACK_AB R19, R27, R22 ;  /* 0x000000161b13723e */ /* 0x000fe200000010ff */
[C---:B------:R-:W-:Y:S01]  /*71e0*/  FFMA R29, R49.reuse, R75, R29 ;  /* 0x0000004b311d7223 */ /* 0x040fe2000000001d */
[C---:B------:R-:W-:Y:S01]  /*71f0*/  FFMA R30, R49.reuse, R76, R30 ;  /* 0x0000004c311e7223 */ /* 0x040fe2000000001e */
[----:B------:R-:W-:Y:S01]  /*7200*/  FFMA R35, R49, R77, R35 ;  /* 0x0000004d31237223 */ /* 0x000fe20000000023 */
[----:B------:R-:W-:Y:S01]  /*7210*/  F2FP.BF16.F32.PACK_AB R24, R25, R24 ;  /* 0x000000181918723e */ /* 0x000fe200000010ff */
[----:B------:R1:W-:Y:S01]  /*7220*/  STS.128 [R105+0x20], R16 ;  /* 0x0000201069007388 */ /* 0x0003e20000000c00 */
[----:B------:R-:W-:Y:S02]  /*7230*/  F2FP.BF16.F32.PACK_AB R25, R31, R26 ;  /* 0x0000001a1f19723e */ /* 0x000fe400000010ff */
[----:B------:R-:W-:Y:S02]  /*7240*/  F2FP.BF16.F32.PACK_AB R26, R29, R28 ;  /* 0x0000001c1d1a723e */ /* 0x000fe400000010ff */
[----:B------:R-:W-:Y:S02]  /*7250*/  F2FP.BF16.F32.PACK_AB R27, R35, R30 ;  /* 0x0000001e231b723e */ /* 0x000fe400000010ff */
[----:B------:R-:W-:Y:S05]  /*7260*/  IADD3 R0, PT, PT, R98, R106, RZ ;  /* 0x0000006a62007210 */ /* 0x000fea0007ffe0ff */
        /* <DEDUP_REMOVED lines=9> */
[----:B------:R-:W-:Y:S02]  /*7300*/  UIADD3 UR10, UP0, UPT, UR54, 0x680, URZ ;  /* 0x00000680360a7890 */ /* 0x000fe4000ff1e0ff */
[----:B------:R-:W-:Y:S02]  /*7310*/  UIADD3 UR5, UPT, UPT, UR41, 0x20, URZ ;  /* 0x0000002029057890 */ /* 0x000fe4000fffe0ff */
[----:B------:R-:W-:Y:S02]  /*7320*/  UIADD3 UR4, UPT, UPT, UR48, 0x200, UR8 ;  /* 0x0000020030047890 */ /* 0x000fe4000fffe008 */
[----:B------:R-:W-:Y:S01]  /*7330*/  UIADD3.X UR11, UPT, UPT, URZ, UR55, URZ, UP0, !UPT ;  /* 0x00000037ff0b7290 */ /* 0x000fe200087fe4ff */
[----:B------:R-:W-:Y:S01]  /*7340*/  UMOV UR6, UR42 ;  /* 0x0000002a00067c82 */ /* 0x000fe20008000000 */
[----:B------:R-:W-:Y:S07]  /*7350*/  UMOV UR7, UR36 ;  /* 0x0000002400077c82 */ /* 0x000fee0008000000 */
[----:B------:R2:W-:Y:S02]  /*7360*/  UTMASTG.3D [UR4], [UR10] ;  /* 0x000000040a0073b5 */ /* 0x0005e40008010000 */
[----:B--2---:R0:W-:Y:S02]  /*7370*/  UTMACMDFLUSH ;  /* 0x00000000000079b7 */ /* 0x0041e40000000000 */
.L_x_106:
[----:B------:R-:W-:Y:S05]  /*7380*/  BSYNC.RECONVERGENT B0 ;  /* 0x0000000000007941 */ /* 0x000fea0003800200 */
.L_x_105:
[----:B------:R-:W-:Y:S01]  /*7390*/  UIADD3 UR43, UPT, UPT, UR43, 0x1, URZ ;  /* 0x000000012b2b7890 */ /* 0x000fe2000fffe0ff */
[----:B------:R-:W-:Y:S03]  /*73a0*/  BSSY.RECONVERGENT B0, `(.L_x_107) ;  /* 0x0000008000007945 */ /* 0x000fe60003800200 */
[----:B------:R-:W-:Y:S04]  /*73b0*/  UISETP.NE.AND UP0, UPT, UR43, 0x3, UPT ;  /* 0x000000032b00788c */ /* 0x000fe8000bf05270 */
[----:B------:R-:W-:Y:S02]  /*73c0*/  UISETP.EQ.XOR UP1, UPT, UR40, 0x3, !UP0 ;  /* 0x000000032800788c */ /* 0x000fe4000c722a70 */
[----:B------:R-:W-:Y:S02]  /*73d0*/  USEL UR56, UR43, URZ, UP0 ;  /* 0x000000ff2b387287 */ /* 0x000fe40008000000 */
[----:B------:R-:W-:Y:S04]  /*73e0*/  USEL UR4, URZ, 0x1, !UP1 ;  /* 0x00000001ff047887 */ /* 0x000fe8000c800000 */
[----:B------:R-:W-:Y:S01]  /*73f0*/  ULOP3.LUT UR51, UR51, UR4, URZ, 0x3c, !UPT ;  /* 0x0000000433337292 */ /* 0x000fe2000f8e3cff */
[----:B------:R-:W-:Y:S11]  /*7400*/  @P0 BRA `(.L_x_108) ;  /* 0x0000000000040947 */ /* 0x000ff60003800000 */
[----:B------:R-:W-:Y:S04]  /*7410*/  DEPBAR.LE SB0, 0x1 ;  /* 0x000080400000791a */ /* 0x000fe80000000000 */
.L_x_108:
[----:B------:R-:W-:Y:S05]  /*7420*/  BSYNC.RECONVERGENT B0 ;  /* 0x0000000000007941 */ /* 0x000fea0003800200 */
.L_x_107:
[----:B------:R-:W-:Y:S01]  /*7430*/  BAR.SYNC.DEFER_BLOCKING 0x1, 0x80 ;  /* 0x0042000000007b1d */ /* 0x000fe20000010000 */
[----:B------:R-:W-:Y:S01]  /*7440*/  UISETP.NE.AND UP0, UPT, UR50, -0x2, UPT ;  /* 0xfffffffe3200788c */ /* 0x000fe2000bf05270 */
[----:B------:R-:W-:Y:S08]  /*7450*/  IADD3 R45, PT, PT, R45, 0x1, RZ ;  /* 0x000000012d2d7810 */ /* 0x000ff00007ffe0ff */
[----:B------:R-:W-:Y:S05]  /*7460*/  BRA.U !UP0, `(.L_x_109) ;  /* 0x0000000108287547 */ /* 0x000fea000b800000 */
[----:B------:R-:W-:Y:S01]  /*7470*/  ISETP.NE.AND P0, PT, R104, RZ, PT ;  /* 0x000000ff6800720c */ /* 0x000fe20003f05270 */
[----:B------:R-:W-:Y:S01]  /*7480*/  IMAD.U32 R2, RZ, RZ, UR49 ;  /* 0x00000031ff027e24 */ /* 0x000fe2000f8e00ff */
[----:B------:R-:W-:Y:S01]  /*7490*/  UIADD3 UR49, UPT, UPT, UR49, 0x1, URZ ;  /* 0x0000000131317890 */ /* 0x000fe2000fffe0ff */
[----:B-1----:R-:W-:Y:S03]  /*74a0*/  IMAD.U32 R0, RZ, RZ, UR37 ;  /* 0x00000025ff007e24 */ /* 0x002fe6000f8e00ff */
[----:B------:R-:W-:Y:S04]  /*74b0*/  UISETP.NE.AND UP0, UPT, UR49, 0x3, UPT ;  /* 0x000000033100788c */ /* 0x000fe8000bf05270 */
[----:B------:R-:W-:Y:S03]  /*74c0*/  USEL UR49, UR49, URZ, UP0 ;  /* 0x000000ff31317287 */ /* 0x000fe60008000000 */
[----:B------:R-:W-:Y:S05]  /*74d0*/  @P0 LEA R2, R2, UR48, 0x3 ;  /* 0x0000003002020c11 */ /* 0x000fea000f8e18ff */
[----:B------:R-:W-:Y:S05]  /*74e0*/  @P0 VIADD R2, R2, 0x58 ;  /* 0x0000005802020836 */ /* 0x000fea0000000000 */
[----:B------:R-:W-:Y:S04]  /*74f0*/  @P0 PRMT R0, R0, 0x654, R2 ;  /* 0x0000065400000816 */ /* 0x000fe80000000002 */
[----:B------:R2:W-:Y:S03]  /*7500*/  @P0 SYNCS.ARRIVE.TRANS64.RED.A1T0 RZ, [R0+URZ], RZ ;  /* 0x000000ff00ff09a7 */ /* 0x0005e600081004ff */
.L_x_109:
[----:B------:R-:W-:Y:S01]  /*7510*/  ISETP.NE.AND P2, PT, R101, RZ, PT ;  /* 0x000000ff6500720c */ /* 0x000fe20003f45270 */
[----:B------:R-:W-:Y:S01]  /*7520*/  UIADD3 UR50, UPT, UPT, UR50, 0x2, URZ ;  /* 0x0000000232327890 */ /* 0x000fe2000fffe0ff */
[----:B------:R-:W-:Y:S01]  /*7530*/  ISETP.NE.AND P0, PT, R103, 0x2, PT ;  /* 0x000000026700780c */ /* 0x000fe20003f05270 */
[----:B------:R-:W-:Y:S01]  /*7540*/  IMAD.IADD R14, R43, 0x1, R86 ;  /* 0x000000012b0e7824 */ /* 0x000fe200078e0256 */
[----:B------:R-:W-:Y:S01]  /*7550*/  ISETP.NE.AND P1, PT, R45, 0x4, PT ;  /* 0x000000042d00780c */ /* 0x000fe20003f25270 */
[----:B------:R-:W-:Y:S01]  /*7560*/  IMAD.IADD R15, R44, 0x1, R87 ;  /* 0x000000012c0f7824 */ /* 0x000fe200078e0257 */
[----:B------:R-:W-:Y:S02]  /*7570*/  SEL R2, RZ, 0x1, P0 ;  /* 0x00000001ff027807 */ /* 0x000fe40000000000 */
[----:B-12---:R-:W-:Y:S02]  /*7580*/  SEL R0, RZ, 0x1, P1 ;  /* 0x00000001ff007807 */ /* 0x006fe40000800000 */
[----:B------:R-:W-:Y:S02]  /*7590*/  LOP3.LUT R96, R96, R2, RZ, 0x3c, !PT ;  /* 0x0000000260607212 */ /* 0x000fe400078e3cff */
[----:B------:R-:W-:Y:S02]  /*75a0*/  LOP3.LUT R97, R97, R0, RZ, 0x3c, !PT ;  /* 0x0000000061617212 */ /* 0x000fe400078e3cff */
[----:B------:R-:W-:Y:S02]  /*75b0*/  @P2 R2UR UR36, R95 ;  /* 0x000000005f2422ca */ /* 0x000fe400000e0000 */
[----:B------:R-:W-:Y:S02]  /*75c0*/  SEL R103, R103, RZ, P0 ;  /* 0x000000ff67677207 */ /* 0x000fe40000000000 */
[----:B------:R-:W-:Y:S01]  /*75d0*/  SEL R45, R45, RZ, P1 ;  /* 0x000000ff2d2d7207 */ /* 0x000fe20000800000 */
[----:B------:R-:W-:Y:S10]  /*75e0*/  @P2 BRA `(.L_x_110) ;  /* 0xffffffd800042947 */ /* 0x000ff4000383ffff */
[----:B------:R-:W-:-:S09]  /*75f0*/  UISETP.NE.AND UP0, UPT, UR53, URZ, UPT ;  /* 0x000000ff3500728c */ /* 0x000fd2000bf05270 */
[----:B------:R-:W-:Y:S05]  /*7600*/  BRA.U !UP0, `(.L_x_111) ;  /* 0x0000000108487547 */ /* 0x000fea000b800000 */
[----:B------:R-:W1:Y:S02]  /*7610*/  LDCU.64 UR4, c[0x0][0x890] ;  /* 0x00011200ff0477ac */ /* 0x000e640008000a00 */
[----:B-1----:R-:W-:-:S04]  /*7620*/  UISETP.NE.U32.AND UP0, UPT, UR4, URZ, UPT ;  /* 0x000000ff0400728c */ /* 0x002fc8000bf05070 */
[----:B------:R-:W-:-:S09]  /*7630*/  UISETP.NE.AND.EX UP0, UPT, UR5, URZ, UPT, UP0 ;  /* 0x000000ff0500728c */ /* 0x000fd2000bf05300 */
[----:B------:R-:W-:Y:S05]  /*7640*/  BRA.U UP0, `(.L_x_112) ;  /* 0x00000001000c7547 */ /* 0x000fea000b800000 */
[----:B------:R-:W-:-:S13]  /*7650*/  FSETP.NEU.AND P0, PT, R49, RZ, PT ;  /* 0x000000ff3100720b */ /* 0x000fda0003f0d000 */
[----:B------:R-:W-:Y:S05]  /*7660*/  @!P0 EXIT ;  /* 0x000000000000894d */ /* 0x000fea0003800000 */
[----:B------:R-:W-:Y:S05]  /*7670*/  BRA `(.L_x_111) ;  /* 0x00000000002c7947 */ /* 0x000fea0003800000 */
.L_x_112:
[----:B------:R-:W-:Y:S01]  /*7680*/  ISETP.NE.AND P0, PT, R102, RZ, PT ;  /* 0x000000ff6600720c */ /* 0x000fe20003f05270 */
[----:B------:R-:W-:-:S12]  /*7690*/  BSSY.RECONVERGENT B0, `(.L_x_111) ;  /* 0x0000009000007945 */ /* 0x000fd80003800200 */
[----:B------:R-:W-:Y:S05]  /*76a0*/  @P0 BRA `(.L_x_113) ;  /* 0x0000000000140947 */ /* 0x000fea0003800000 */
[----:B------:R-:W1:Y:S02]  /*76b0*/  LDCU.64 UR4, c[0x0][0x888] ;  /* 0x00011100ff0477ac */ /* 0x000e640008000a00 */
[----:B-1----:R-:W-:-:S04]  /*76c0*/  ISETP.NE.U32.AND P0, PT, RZ, UR4, PT ;  /* 0x00000004ff007c0c */ /* 0x002fc8000bf05070 */
[----:B------:R-:W-:-:S13]  /*76d0*/  ISETP.NE.AND.EX P0, PT, RZ, UR5, PT, P0 ;  /* 0x00000005ff007c0c */ /* 0x000fda000bf05300 */
[----:B------:R-:W-:Y:S05]  /*76e0*/  @!P0 EXIT ;  /* 0x000000000000894d */ /* 0x000fea0003800000 */
[----:B------:R-:W-:Y:S05]  /*76f0*/  BRA `(.L_x_114) ;  /* 0x0000000000087947 */ /* 0x000fea0003800000 */
.L_x_113:
[----:B------:R-:W-:-:S13]  /*7700*/  FSETP.NEU.AND P0, PT, R49, RZ, PT ;  /* 0x000000ff3100720b */ /* 0x000fda0003f0d000 */
[----:B------:R-:W-:Y:S05]  /*7710*/  @!P0 EXIT ;  /* 0x000000000000894d */ /* 0x000fea0003800000 */
.L_x_114:
[----:B------:R-:W-:Y:S05]  /*7720*/  BSYNC.RECONVERGENT B0 ;  /* 0x0000000000007941 */ /* 0x000fea0003800200 */
.L_x_111:
[----:B------:R-:W-:Y:S01]  /*7730*/  ULEA UR4, UR49, UR48, 0x3 ;  /* 0x0000003031047291 */ /* 0x000fe2000f8e18ff */
[----:B------:R-:W-:-:S04]  /*7740*/  DEPBAR.LE SB0, 0x0 ;  /* 0x000080000000791a */ /* 0x000fc80000000000 */
[----:B------:R-:W-:-:S04]  /*7750*/  UIADD3 UR4, UPT, UPT, UR4, 0x58, URZ ;  /* 0x0000005804047890 */ /* 0x000fc8000fffe0ff */
[----:B------:R-:W-:-:S09]  /*7760*/  UPRMT UR4, UR37, 0x654, UR4 ;  /* 0x0000065425047896 */ /* 0x000fd20008000004 */
[----:B------:R-:W-:Y:S01]  /*7770*/  SYNCS.ARRIVE.TRANS64.RED.A1T0 RZ, [UR4], RZ ;  /* 0x000000ffffff79a7 */ /* 0x000fe20008100404 */
[----:B------:R-:W-:Y:S05]  /*7780*/  EXIT ;  /* 0x000000000000794d */ /* 0x000fea0003800000 */
.L_x_19:
[----:B--2---:R2:W1:Y:S02]  /*7790*/  SYNCS.PHASECHK.TRANS64.TRYWAIT P0, [R2+URZ+0xf0], R3 ;  /* 0x0000f003020075a7 */ /* 0x00446400080011ff */
[----:B-1----:R-:W-:Y:S05]  /*77a0*/  @!P0 NANOSLEEP.SYNCS 0x989680 ;  /* 0x009896800000895d */ /* 0x002fea0003900000 */
[----:B------:R-:W1:Y:S02]  /*77b0*/  @!P0 SYNCS.PHASECHK.TRANS64 P0, [R2+URZ+0xf0], R3 ;  /* 0x0000f003020085a7 */ /* 0x000e6400080010ff */
[----:B-1----:R-:W-:Y:S05]  /*77c0*/  @!P0 BRA `(.L_x_19) ;  /* 0xfffffffc00f08947 */ /* 0x002fea000383ffff */
[----:B------:R-:W-:Y:S05]  /*77d0*/  BRA `(.L_x_115) ;  /* 0xffffff9c00787947 */ /* 0x000fea000383ffff */
.L_x_22:
[----:B-1----:R-:W-:-:S07]  /*77e0*/  MOV R2, UR33 ;  /* 0x0000002100027c02 */ /* 0x002fce0008000f00 */
.L_x_116:
[----:B-1----:R1:W2:Y:S02]  /*77f0*/  SYNCS.PHASECHK.TRANS64.TRYWAIT P0, [R2+URZ+0x20], R4 ;  /* 0x00002004020075a7 */ /* 0x0022a400080011ff */
[----:B--2---:R-:W-:Y:S05]  /*7800*/  @!P0 NANOSLEEP.SYNCS 0x989680 ;  /* 0x009896800000895d */ /* 0x004fea0003900000 */
[----:B------:R-:W2:Y:S02]  /*7810*/  @!P0 SYNCS.PHASECHK.TRANS64 P0, [R2+URZ+0x20], R4 ;  /* 0x00002004020085a7 */ /* 0x000ea400080010ff */
[----:B--2---:R-:W-:Y:S05]  /*7820*/  @!P0 BRA `(.L_x_116) ;  /* 0xfffffffc00f08947 */ /* 0x004fea000383ffff */
[----:B------:R-:W-:Y:S05]  /*7830*/  BRA `(.L_x_21) ;  /* 0xffffff9c00c87947 */ /* 0x000fea000383ffff */
.L_x_28:
[----:B-1----:R-:W-:-:S07]  /*7840*/  MOV R2, UR33 ;  /* 0x0000002100027c02 */ /* 0x002fce0008000f00 */
.L_x_117:
[----:B-1----:R1:W2:Y:S02]  /*7850*/  SYNCS.PHASECHK.TRANS64.TRYWAIT P0, [R2+URZ+0x20], R4 ;  /* 0x00002004020075a7 */ /* 0x0022a400080011ff */
[----:B--2---:R-:W-:Y:S05]  /*7860*/  @!P0 NANOSLEEP.SYNCS 0x989680 ;  /* 0x009896800000895d */ /* 0x004fea0003900000 */
[----:B------:R-:W2:Y:S02]  /*7870*/  @!P0 SYNCS.PHASECHK.TRANS64 P0, [R2+URZ+0x20], R4 ;  /* 0x00002004020085a7 */ /* 0x000ea400080010ff */
[----:B--2---:R-:W-:Y:S05]  /*7880*/  @!P0 BRA `(.L_x_117) ;  /* 0xfffffffc00f08947 */ /* 0x004fea000383ffff */
[----:B------:R-:W-:Y:S05]  /*7890*/  BRA `(.L_x_27) ;  /* 0xffffffa000a07947 */ /* 0x000fea000383ffff */
.L_x_32:
[----:B-1----:R1:W2:Y:S02]  /*78a0*/  SYNCS.PHASECHK.TRANS64.TRYWAIT P0, [R2+URZ+0x80], R3 ;  /* 0x00008003020075a7 */ /* 0x0022a400080011ff */
[----:B--2---:R-:W-:Y:S05]  /*78b0*/  @!P0 NANOSLEEP.SYNCS 0x989680 ;  /* 0x009896800000895d */ /* 0x004fea0003900000 */
[----:B------:R-:W2:Y:S02]  /*78c0*/  @!P0 SYNCS.PHASECHK.TRANS64 P0, [R2+URZ+0x80], R3 ;  /* 0x00008003020085a7 */ /* 0x000ea400080010ff */
[----:B--2---:R-:W-:Y:S05]  /*78d0*/  @!P0 BRA `(.L_x_32) ;  /* 0xfffffffc00f08947 */ /* 0x004fea000383ffff */
[----:B------:R-:W-:Y:S05]  /*78e0*/  BRA `(.L_x_118) ;  /* 0xffffffa400587947 */ /* 0x000fea000383ffff */
.L_x_36:
[----:B----4-:R-:W-:-:S07]  /*78f0*/  MOV R0, UR5 ;  /* 0x0000000500007c02 */ /* 0x010fce0008000f00 */
.L_x_119:
[----:B-1----:R1:W2:Y:S02]  /*7900*/  SYNCS.PHASECHK.TRANS64.TRYWAIT P0, [R0+URZ], R2 ;  /* 0x00000002000075a7 */ /* 0x0022a400080011ff */
[----:B--2---:R-:W-:Y:S05]  /*7910*/  @!P0 NANOSLEEP.SYNCS 0x989680 ;  /* 0x009896800000895d */ /* 0x004fea0003900000 */
[----:B------:R-:W2:Y:S02]  /*7920*/  @!P0 SYNCS.PHASECHK.TRANS64 P0, [R0+URZ], R2 ;  /* 0x00000002000085a7 */ /* 0x000ea400080010ff */
[----:B--2---:R-:W-:Y:S05]  /*7930*/  @!P0 BRA `(.L_x_119) ;  /* 0xfffffffc00f08947 */ /* 0x004fea000383ffff */
[----:B------:R-:W-:Y:S05]  /*7940*/  BRA `(.L_x_120) ;  /* 0xffffffa800c87947 */ /* 0x000fea000383ffff */
.L_x_37:
[----:B----4-:R-:W-:-:S07]  /*7950*/  MOV R0, UR5 ;  /* 0x0000000500007c02 */ /* 0x010fce0008000f00 */
.L_x_121:
[----:B-1----:R1:W2:Y:S02]  /*7960*/  SYNCS.PHASECHK.TRANS64.TRYWAIT P0, [R0+URZ], R3 ;  /* 0x00000003000075a7 */ /* 0x0022a400080011ff */
[----:B--2---:R-:W-:Y:S05]  /*7970*/  @!P0 NANOSLEEP.SYNCS 0x989680 ;  /* 0x009896800000895d */ /* 0x004fea0003900000 */
[----:B------:R-:W2:Y:S02]  /*7980*/  @!P0 SYNCS.PHASECHK.TRANS64 P0, [R0+URZ], R3 ;  /* 0x00000003000085a7 */ /* 0x000ea400080010ff */
[----:B--2---:R-:W-:Y:S05]  /*7990*/  @!P0 BRA `(.L_x_121) ;  /* 0xfffffffc00f08947 */ /* 0x004fea000383ffff */
[----:B------:R-:W-:Y:S05]  /*79a0*/  BRA `(.L_x_122) ;  /* 0xffffffa800d47947 */ /* 0x000fea000383ffff */
.L_x_38:
[----:B----4-:R-:W-:-:S07]  /*79b0*/  MOV R0, UR5 ;  /* 0x0000000500007c02 */ /* 0x010fce0008000f00 */
.L_x_123:
[----:B-1----:R1:W2:Y:S02]  /*79c0*/  SYNCS.PHASECHK.TRANS64.TRYWAIT P0, [R0+URZ], R3 ;  /* 0x00000003000075a7 */ /* 0x0022a400080011ff */
[----:B--2---:R-:W-:Y:S05]  /*79d0*/  @!P0 NANOSLEEP.SYNCS 0x989680 ;  /* 0x009896800000895d */ /* 0x004fea0003900000 */
[----:B------:R-:W2:Y:S02]  /*79e0*/  @!P0 SYNCS.PHASECHK.TRANS64 P0, [R0+URZ], R3 ;  /* 0x00000003000085a7 */ /* 0x000ea400080010ff */
[----:B--2---:R-:W-:Y:S05]  /*79f0*/  @!P0 BRA `(.L_x_123) ;  /* 0xfffffffc00f08947 */ /* 0x004fea000383ffff */
[----:B------:R-:W-:Y:S05]  /*7a00*/  BRA `(.L_x_124) ;  /* 0xffffffa800e07947 */ /* 0x000fea000383ffff */
.L_x_41:
[----:B-1----:R1:W2:Y:S02]  /*7a10*/  SYNCS.PHASECHK.TRANS64.TRYWAIT P0, [R0+URZ+0xe0], R4 ;  /* 0x0000e004000075a7 */ /* 0x0022a400080011ff */
[----:B--2---:R-:W-:Y:S05]  /*7a20*/  @!P0 NANOSLEEP.SYNCS 0x989680 ;  /* 0x009896800000895d */ /* 0x004fea0003900000 */
[----:B------:R-:W2:Y:S02]  /*7a30*/  @!P0 SYNCS.PHASECHK.TRANS64 P0, [R0+URZ+0xe0], R4 ;  /* 0x0000e004000085a7 */ /* 0x000ea400080010ff */
[----:B--2---:R-:W-:Y:S05]  /*7a40*/  @!P0 BRA `(.L_x_41) ;  /* 0xfffffffc00f08947 */ /* 0x004fea000383ffff */
[----:B------:R-:W-:Y:S05]  /*7a50*/  BRA `(.L_x_125) ;  /* 0xffffffac003c7947 */ /* 0x000fea000383ffff */
.L_x_42:
[----:B------:R-:W-:-:S07]  /*7a60*/  MOV R0, UR5 ;  /* 0x0000000500007c02 */ /* 0x000fce0008000f00 */
.L_x_126:
[----:B-1----:R1:W2:Y:S02]  /*7a70*/  SYNCS.PHASECHK.TRANS64.TRYWAIT P0, [R0+URZ+0x90], R5 ;  /* 0x00009005000075a7 */ /* 0x0022a400080011ff */
[----:B--2---:R-:W-:Y:S05]  /*7a80*/  @!P0 NANOSLEEP.SYNCS 0x989680 ;  /* 0x009896800000895d */ /* 0x004fea0003900000 */
[----:B------:R-:W2:Y:S02]  /*7a90*/  @!P0 SYNCS.PHASECHK.TRANS64 P0, [R0+URZ+0x90], R5 ;  /* 0x00009005000085a7 */ /* 0x000ea400080010ff */
[----:B--2---:R-:W-:Y:S05]  /*7aa0*/  @!P0 BRA `(.L_x_126) ;  /* 0xfffffffc00f08947 */ /* 0x004fea000383ffff */
[----:B------:R-:W-:Y:S05]  /*7ab0*/  BRA `(.L_x_127) ;  /* 0xffffffac004c7947 */ /* 0x000fea000383ffff */
.L_x_43:
[----:B-1----:R1:W2:Y:S02]  /*7ac0*/  SYNCS.PHASECHK.TRANS64.TRYWAIT P1, [R0+URZ+0x80], R4 ;  /* 0x00008004000075a7 */ /* 0x0022a400080211ff */
[----:B--2---:R-:W-:Y:S05]  /*7ad0*/  @!P1 NANOSLEEP.SYNCS 0x989680 ;  /* 0x009896800000995d */ /* 0x004fea0003900000 */
[----:B------:R-:W2:Y:S02]  /*7ae0*/  @!P1 SYNCS.PHASECHK.TRANS64 P1, [R0+URZ+0x80], R4 ;  /* 0x00008004000095a7 */ /* 0x000ea400080210ff */
[----:B--2---:R-:W-:Y:S05]  /*7af0*/  @!P1 BRA `(.L_x_43) ;  /* 0xfffffffc00f09947 */ /* 0x004fea000383ffff */
[----:B------:R-:W-:Y:S05]  /*7b00*/  BRA `(.L_x_128) ;  /* 0xffffffac007c7947 */ /* 0x000fea000383ffff */
.L_x_46:
[----:B------:R-:W-:-:S07]  /*7b10*/  MOV R0, UR5 ;  /* 0x0000000500007c02 */ /* 0x000fce0008000f00 */
.L_x_129:
[----:B-1----:R1:W2:Y:S02]  /*7b20*/  SYNCS.PHASECHK.TRANS64.TRYWAIT P0, [R0+URZ+0x90], R2 ;  /* 0x00009002000075a7 */ /* 0x0022a400080011ff */
[----:B--2---:R-:W-:Y:S05]  /*7b30*/  @!P0 NANOSLEEP.SYNCS 0x989680 ;  /* 0x009896800000895d */ /* 0x004fea0003900000 */
[----:B------:R-:W2:Y:S02]  /*7b40*/  @!P0 SYNCS.PHASECHK.TRANS64 P0, [R0+URZ+0x90], R2 ;  /* 0x00009002000085a7 */ /* 0x000ea400080010ff */
[----:B--2---:R-:W-:Y:S05]  /*7b50*/  @!P0 BRA `(.L_x_129) ;  /* 0xfffffffc00f08947 */ /* 0x004fea000383ffff */
[----:B------:R-:W-:Y:S05]  /*7b60*/  BRA `(.L_x_45) ;  /* 0xffffffac00d07947 */ /* 0x000fea000383ffff */
.L_x_53:
[----:B-1----:R1:W2:Y:S02]  /*7b70*/  SYNCS.PHASECHK.TRANS64.TRYWAIT P1, [R0+URZ+0x80], R2 ;  /* 0x00008002000075a7 */ /* 0x0022a400080211ff */
[----:B--2---:R-:W-:Y:S05]  /*7b80*/  @!P1 NANOSLEEP.SYNCS 0x989680 ;  /* 0x009896800000995d */ /* 0x004fea0003900000 */
[----:B------:R-:W2:Y:S02]  /*7b90*/  @!P1 SYNCS.PHASECHK.TRANS64 P1, [R0+URZ+0x80], R2 ;  /* 0x00008002000095a7 */ /* 0x000ea400080210ff */
[----:B--2---:R-:W-:Y:S05]  /*7ba0*/  @!P1 BRA `(.L_x_53) ;  /* 0xfffffffc00f09947 */ /* 0x004fea000383ffff */
[----:B------:R-:W-:Y:S05]  /*7bb0*/  BRA `(.L_x_130) ;  /* 0xffffffb400607947 */ /* 0x000fea000383ffff */
.L_x_54:
[----:B------:R-:W-:-:S07]  /*7bc0*/  MOV R2, UR6 ;  /* 0x0000000600027c02 */ /* 0x000fce0008000f00 */
.L_x_131:
[----:B-1----:R1:W2:Y:S02]  /*7bd0*/  SYNCS.PHASECHK.TRANS64.TRYWAIT P0, [R2+URZ+0xc0], R0 ;  /* 0x0000c000020075a7 */ /* 0x0022a400080011ff */
[----:B--2---:R-:W-:Y:S05]  /*7be0*/  @!P0 NANOSLEEP.SYNCS 0x989680 ;  /* 0x009896800000895d */ /* 0x004fea0003900000 */
[----:B------:R-:W2:Y:S02]  /*7bf0*/  @!P0 SYNCS.PHASECHK.TRANS64 P0, [R2+URZ+0xc0], R0 ;  /* 0x0000c000020085a7 */ /* 0x000ea400080010ff */
[----:B--2---:R-:W-:Y:S05]  /*7c00*/  @!P0 BRA `(.L_x_131) ;  /* 0xfffffffc00f08947 */ /* 0x004fea000383ffff */
[----:B------:R-:W-:Y:S05]  /*7c10*/  BRA `(.L_x_132) ;  /* 0xffffffb400987947 */ /* 0x000fea000383ffff */
.L_x_57:
[----:B------:R-:W-:Y:S07]  /*7c20*/  MOV R0, UR11 ;  /* 0x0000000b00007c02 */ /* 0x000fee0008000f00 */
.L_x_133:
[----:B-1----:R1:W2:Y:S02]  /*7c30*/  SYNCS.PHASECHK.TRANS64.TRYWAIT P0, [R0+URZ], R2 ;  /* 0x00000002000075a7 */ /* 0x0022a400080011ff */
[----:B--2---:R-:W-:Y:S05]  /*7c40*/  @!P0 NANOSLEEP.SYNCS 0x989680 ;  /* 0x009896800000895d */ /* 0x004fea0003900000 */
[----:B------:R-:W2:Y:S02]  /*7c50*/  @!P0 SYNCS.PHASECHK.TRANS64 P0, [R0+URZ], R2 ;  /* 0x00000002000085a7 */ /* 0x000ea400080010ff */
[----:B--2---:R-:W-:Y:S05]  /*7c60*/  @!P0 BRA `(.L_x_133) ;  /* 0xfffffffc00f08947 */ /* 0x004fea000383ffff */
[----:B------:R-:W-:Y:S05]  /*7c70*/  BRA `(.L_x_56) ;  /* 0xffffffb400b47947 */ /* 0x000fea000383ffff */
.L_x_60:
[----:B------:R-:W-:-:S07]  /*7c80*/  MOV R0, UR6 ;  /* 0x0000000600007c02 */ /* 0x000fce0008000f00 */
.L_x_134:
[----:B--2---:R2:W4:Y:S02]  /*7c90*/  SYNCS.PHASECHK.TRANS64.TRYWAIT P0, [R0+URZ], R2 ;  /* 0x00000002000075a7 */ /* 0x00452400080011ff */
[----:B----4-:R-:W-:Y:S05]  /*7ca0*/  @!P0 NANOSLEEP.SYNCS 0x989680 ;  /* 0x009896800000895d */ /* 0x010fea0003900000 */
[----:B------:R-:W4:Y:S02]  /*7cb0*/  @!P0 SYNCS.PHASECHK.TRANS64 P0, [R0+URZ], R2 ;  /* 0x00000002000085a7 */ /* 0x000f2400080010ff */
[----:B----4-:R-:W-:Y:S05]  /*7cc0*/  @!P0 BRA `(.L_x_134) ;  /* 0xfffffffc00f08947 */ /* 0x010fea000383ffff */
[----:B------:R-:W-:Y:S05]  /*7cd0*/  BRA `(.L_x_135) ;  /* 0xffffffb800e07947 */ /* 0x000fea000383ffff */
.L_x_61:
[----:B------:R-:W-:-:S07]  /*7ce0*/  MOV R0, UR6 ;  /* 0x0000000600007c02 */ /* 0x000fce0008000f00 */
.L_x_136:
[----:B-1----:R1:W2:Y:S02]  /*7cf0*/  SYNCS.PHASECHK.TRANS64.TRYWAIT P0, [R0+URZ], R3 ;  /* 0x00000003000075a7 */ /* 0x0022a400080011ff */
[----:B--2---:R-:W-:Y:S05]  /*7d00*/  @!P0 NANOSLEEP.SYNCS 0x989680 ;  /* 0x009896800000895d */ /* 0x004fea0003900000 */
[----:B------:R-:W2:Y:S02]  /*7d10*/  @!P0 SYNCS.PHASECHK.TRANS64 P0, [R0+URZ], R3 ;  /* 0x00000003000085a7 */ /* 0x000ea400080010ff */
[----:B--2---:R-:W-:Y:S05]  /*7d20*/  @!P0 BRA `(.L_x_136) ;  /* 0xfffffffc00f08947 */ /* 0x004fea000383ffff */
[----:B------:R-:W-:Y:S05]  /*7d30*/  BRA `(.L_x_137) ;  /* 0xffffffb800ec7947 */ /* 0x000fea000383ffff */
.L_x_62:
[----:B------:R-:W-:-:S07]  /*7d40*/  MOV R0, UR6 ;  /* 0x0000000600007c02 */ /* 0x000fce0008000f00 */
.L_x_138:
[----:B-1----:R1:W2:Y:S02]  /*7d50*/  SYNCS.PHASECHK.TRANS64.TRYWAIT P0, [R0+URZ], R3 ;  /* 0x00000003000075a7 */ /* 0x0022a400080011ff */
[----:B--2---:R-:W-:Y:S05]  /*7d60*/  @!P0 NANOSLEEP.SYNCS 0x989680 ;  /* 0x009896800000895d */ /* 0x004fea0003900000 */
[----:B------:R-:W2:Y:S02]  /*7d70*/  @!P0 SYNCS.PHASECHK.TRANS64 P0, [R0+URZ], R3 ;  /* 0x00000003000085a7 */ /* 0x000ea400080010ff */
[----:B--2---:R-:W-:Y:S05]  /*7d80*/  @!P0 BRA `(.L_x_138) ;  /* 0xfffffffc00f08947 */ /* 0x004fea000383ffff */
[----:B------:R-:W-:Y:S05]  /*7d90*/  BRA `(.L_x_139) ;  /* 0xffffffb800f87947 */ /* 0x000fea000383ffff */
.L_x_63:
[----:B-1----:R-:W-:-:S07]  /*7da0*/  MOV R0, UR7 ;  /* 0x0000000700007c02 */ /* 0x002fce0008000f00 */
.L_x_140:
[----:B-1----:R1:W2:Y:S02]  /*7db0*/  SYNCS.PHASECHK.TRANS64.TRYWAIT P0, [R0+URZ], R2 ;  /* 0x00000002000075a7 */ /* 0x0022a400080011ff */
[----:B--2---:R-:W-:Y:S05]  /*7dc0*/  @!P0 NANOSLEEP.SYNCS 0x989680 ;  /* 0x009896800000895d */ /* 0x004fea0003900000 */
[----:B------:R-:W2:Y:S02]  /*7dd0*/  @!P0 SYNCS.PHASECHK.TRANS64 P0, [R0+URZ], R2 ;  /* 0x00000002000085a7 */ /* 0x000ea400080010ff */
[----:B--2---:R-:W-:Y:S05]  /*7de0*/  @!P0 BRA `(.L_x_140) ;  /* 0xfffffffc00f08947 */ /* 0x004fea000383ffff */
[----:B------:R-:W-:Y:S05]  /*7df0*/  BRA `(.L_x_141) ;  /* 0xffffffbc00047947 */ /* 0x000fea000383ffff */
.L_x_68:
[----:B--2---:R2:W3:Y:S02]  /*7e00*/  SYNCS.PHASECHK.TRANS64.TRYWAIT P0, [R0+URZ+0x80], R2 ;  /* 0x00008002000075a7 */ /* 0x0044e400080011ff */
[----:B---3--:R-:W-:Y:S05]  /*7e10*/  @!P0 NANOSLEEP.SYNCS 0x989680 ;  /* 0x009896800000895d */ /* 0x008fea0003900000 */
[----:B------:R-:W3:Y:S02]  /*7e20*/  @!P0 SYNCS.PHASECHK.TRANS64 P0, [R0+URZ+0x80], R2 ;  /* 0x00008002000085a7 */ /* 0x000ee400080010ff */
[----:B---3--:R-:W-:Y:S05]  /*7e30*/  @!P0 BRA `(.L_x_68) ;  /* 0xfffffffc00f08947 */ /* 0x008fea000383ffff */
[----:B------:R-:W-:Y:S05]  /*7e40*/  BRA `(.L_x_142) ;  /* 0xffffffc000007947 */ /* 0x000fea000383ffff */
.L_x_71:
[----:B------:R-:W-:Y:S07]  /*7e50*/  MOV R0, UR7 ;  /* 0x0000000700007c02 */ /* 0x000fee0008000f00 */
.L_x_143:
[----:B--2---:R2:W3:Y:S02]  /*7e60*/  SYNCS.PHASECHK.TRANS64.TRYWAIT P0, [R0+URZ+0x78], R2 ;  /* 0x00007802000075a7 */ /* 0x0044e400080011ff */
[----:B---3--:R-:W-:Y:S05]  /*7e70*/  @!P0 NANOSLEEP.SYNCS 0x989680 ;  /* 0x009896800000895d */ /* 0x008fea0003900000 */
[----:B------:R-:W3:Y:S02]  /*7e80*/  @!P0 SYNCS.PHASECHK.TRANS64 P0, [R0+URZ+0x78], R2 ;  /* 0x00007802000085a7 */ /* 0x000ee400080010ff */
[----:B---3--:R-:W-:Y:S05]  /*7e90*/  @!P0 BRA `(.L_x_143) ;  /* 0xfffffffc00f08947 */ /* 0x008fea000383ffff */
[----:B------:R-:W-:Y:S05]  /*7ea0*/  BRA `(.L_x_70) ;  /* 0xffffffc000e07947 */ /* 0x000fea000383ffff */
.L_x_74:
[----:B------:R-:W-:Y:S07]  /*7eb0*/  MOV R0, UR15 ;  /* 0x0000000f00007c02 */ /* 0x000fee0008000f00 */
.L_x_144:
[----:B-1----:R1:W2:Y:S02]  /*7ec0*/  SYNCS.PHASECHK.TRANS64.TRYWAIT P0, [R0+URZ+0x58], R9 ;  /* 0x00005809000075a7 */ /* 0x0022a400080011ff */
[----:B--2---:R-:W-:Y:S05]  /*7ed0*/  @!P0 NANOSLEEP.SYNCS 0x989680 ;  /* 0x009896800000895d */ /* 0x004fea0003900000 */
[----:B------:R-:W2:Y:S02]  /*7ee0*/  @!P0 SYNCS.PHASECHK.TRANS64 P0, [R0+URZ+0x58], R9 ;  /* 0x00005809000085a7 */ /* 0x000ea400080010ff */
[----:B--2---:R-:W-:Y:S05]  /*7ef0*/  @!P0 BRA `(.L_x_144) ;  /* 0xfffffffc00f08947 */ /* 0x004fea000383ffff */
[----:B------:R-:W-:Y:S05]  /*7f00*/  BRA `(.L_x_145) ;  /* 0xffffffc400587947 */ /* 0x000fea000383ffff */
.L_x_75:
[----:B------:R-:W-:Y:S07]  /*7f10*/  MOV R0, UR13 ;  /* 0x0000000d00007c02 */ /* 0x000fee0008000f00 */
.L_x_146:
[----:B-1----:R1:W2:Y:S02]  /*7f20*/  SYNCS.PHASECHK.TRANS64.TRYWAIT P0, [R0+URZ+0x58], R14 ;  /* 0x0000580e000075a7 */ /* 0x0022a400080011ff */
[----:B--2---:R-:W-:Y:S05]  /*7f30*/  @!P0 NANOSLEEP.SYNCS 0x989680 ;  /* 0x009896800000895d */ /* 0x004fea0003900000 */
[----:B------:R-:W2:Y:S02]  /*7f40*/  @!P0 SYNCS.PHASECHK.TRANS64 P0, [R0+URZ+0x58], R14 ;  /* 0x0000580e000085a7 */ /* 0x000ea400080010ff */
[----:B--2---:R-:W-:Y:S05]  /*7f50*/  @!P0 BRA `(.L_x_146) ;  /* 0xfffffffc00f08947 */ /* 0x004fea000383ffff */
[----:B------:R-:W-:Y:S05]  /*7f60*/  BRA `(.L_x_147) ;  /* 0xffffffc400f87947 */ /* 0x000fea000383ffff */
.L_x_77:
[----:B------:R-:W-:-:S07]  /*7f70*/  MOV R0, UR4 ;  /* 0x0000000400007c02 */ /* 0x000fce0008000f00 */
.L_x_148:
[----:B-1----:R1:W3:Y:S02]  /*7f80*/  SYNCS.PHASECHK.TRANS64.TRYWAIT P0, [R0+URZ], R2 ;  /* 0x00000002000075a7 */ /* 0x0022e400080011ff */
[----:B---3--:R-:W-:Y:S05]  /*7f90*/  @!P0 NANOSLEEP.SYNCS 0x989680 ;  /* 0x009896800000895d */ /* 0x008fea0003900000 */
[----:B------:R-:W3:Y:S02]  /*7fa0*/  @!P0 SYNCS.PHASECHK.TRANS64 P0, [R0+URZ], R2 ;  /* 0x00000002000085a7 */ /* 0x000ee400080010ff */
[----:B---3--:R-:W-:Y:S05]  /*7fb0*/  @!P0 BRA `(.L_x_148) ;  /* 0xfffffffc00f08947 */ /* 0x008fea000383ffff */
[----:B------:R-:W-:Y:S05]  /*7fc0*/  BRA `(.L_x_149) ;  /* 0xffffffc800847947 */ /* 0x000fea000383ffff */
.L_x_78:
[----:B------:R-:W-:-:S07]  /*7fd0*/  MOV R0, UR4 ;  /* 0x0000000400007c02 */ /* 0x000fce0008000f00 */
.L_x_150:
[----:B-1----:R1:W3:Y:S02]  /*7fe0*/  SYNCS.PHASECHK.TRANS64.TRYWAIT P0, [R0+URZ], R2 ;  /* 0x00000002000075a7 */ /* 0x0022e400080011ff */
[----:B---3--:R-:W-:Y:S05]  /*7ff0*/  @!P0 NANOSLEEP.SYNCS 0x989680 ;  /* 0x009896800000895d */ /* 0x008fea0003900000 */
[----:B------:R-:W3:Y:S02]  /*8000*/  @!P0 SYNCS.PHASECHK.TRANS64 P0, [R0+URZ], R2 ;  /* 0x00000002000085a7 */ /* 0x000ee400080010ff */
[----:B---3--:R-:W-:Y:S05]  /*8010*/  @!P0 BRA `(.L_x_150) ;  /* 0xfffffffc00f08947 */ /* 0x008fea000383ffff */
[----:B------:R-:W-:Y:S05]  /*8020*/  BRA `(.L_x_151) ;  /* 0xffffffc800907947 */ /* 0x000fea000383ffff */
.L_x_80:
[----:B--2---:R2:W4:Y:S02]  /*8030*/  SYNCS.PHASECHK.TRANS64.TRYWAIT P0, [R0+URZ+0x80], R2 ;  /* 0x00008002000075a7 */ /* 0x00452400080011ff */
[----:B----4-:R-:W-:Y:S05]  /*8040*/  @!P0 NANOSLEEP.SYNCS 0x989680 ;  /* 0x009896800000895d */ /* 0x010fea0003900000 */
[----:B------:R-:W4:Y:S02]  /*8050*/  @!P0 SYNCS.PHASECHK.TRANS64 P0, [R0+URZ+0x80], R2 ;  /* 0x00008002000085a7 */ /* 0x000f2400080010ff */
[----:B----4-:R-:W-:Y:S05]  /*8060*/  @!P0 BRA `(.L_x_80) ;  /* 0xfffffffc00f08947 */ /* 0x010fea000383ffff */
[----:B------:R-:W-:Y:S05]  /*8070*/  BRA `(.L_x_152) ;  /* 0xffffffcc00747947 */ /* 0x000fea000383ffff */
.L_x_90:
[----:B-1----:R1:W3:Y:S02]  /*8080*/  SYNCS.PHASECHK.TRANS64.TRYWAIT P1, [R0+URZ+0x40], R3 ;  /* 0x00004003000075a7 */ /* 0x0022e400080211ff */
[----:B---3--:R-:W-:Y:S05]  /*8090*/  @!P1 NANOSLEEP.SYNCS 0x989680 ;  /* 0x009896800000995d */ /* 0x008fea0003900000 */
[----:B------:R-:W3:Y:S02]  /*80a0*/  @!P1 SYNCS.PHASECHK.TRANS64 P1, [R0+URZ+0x40], R3 ;  /* 0x00004003000095a7 */ /* 0x000ee400080210ff */
[----:B---3--:R-:W-:Y:S05]  /*80b0*/  @!P1 BRA `(.L_x_90) ;  /* 0xfffffffc00f09947 */ /* 0x008fea000383ffff */
[----:B------:R-:W-:Y:S05]  /*80c0*/  BRA `(.L_x_89) ;  /* 0xffffffd800a47947 */ /* 0x000fea000383ffff */
.L_x_92:
[----:B-1----:R1:W4:Y:S02]  /*80d0*/  SYNCS.PHASECHK.TRANS64.TRYWAIT P0, [R73+URZ+0xa0], R2 ;  /* 0x0000a002490075a7 */ /* 0x00232400080011ff */
[----:B----4-:R-:W-:Y:S05]  /*80e0*/  @!P0 NANOSLEEP.SYNCS 0x989680 ;  /* 0x009896800000895d */ /* 0x010fea0003900000 */
[----:B------:R-:W4:Y:S02]  /*80f0*/  @!P0 SYNCS.PHASECHK.TRANS64 P0, [R73+URZ+0xa0], R2 ;  /* 0x0000a002490085a7 */ /* 0x000f2400080010ff */
[----:B----4-:R-:W-:Y:S05]  /*8100*/  @!P0 BRA `(.L_x_92) ;  /* 0xfffffffc00f08947 */ /* 0x010fea000383ffff */
[----:B------:R-:W-:Y:S05]  /*8110*/  BRA `(.L_x_91) ;  /* 0xffffffd800dc7947 */ /* 0x000fea000383ffff */
.L_x_103:
[----:B--2---:R2:W4:Y:S02]  /*8120*/  SYNCS.PHASECHK.TRANS64.TRYWAIT P0, [R2+URZ+0x40], R107 ;  /* 0x0000406b020075a7 */ /* 0x00452400080011ff */
[----:B----4-:R-:W-:Y:S05]  /*8130*/  @!P0 NANOSLEEP.SYNCS 0x989680 ;  /* 0x009896800000895d */ /* 0x010fea0003900000 */
[----:B------:R-:W4:Y:S02]  /*8140*/  @!P0 SYNCS.PHASECHK.TRANS64 P0, [R2+URZ+0x40], R107 ;  /* 0x0000406b020085a7 */ /* 0x000f2400080010ff */
[----:B----4-:R-:W-:Y:S05]  /*8150*/  @!P0 BRA `(.L_x_103) ;  /* 0xfffffffc00f08947 */ /* 0x010fea000383ffff */
[----:B------:R-:W-:Y:S05]  /*8160*/  BRA `(.L_x_102) ;  /* 0xffffffe400c47947 */ /* 0x000fea000383ffff */
        .weak           $__internal_0_$__cuda_sm10x_tcgen05_guardrail_trap_col_being_dealloced_not_returned_by_alloc
        .type           $__internal_0_$__cuda_sm10x_tcgen05_guardrail_trap_col_being_dealloced_not_returned_by_alloc,@function
        .size           $__internal_0_$__cuda_sm10x_tcgen05_guardrail_trap_col_being_dealloced_not_returned_by_alloc,($__internal_1_$__cuda_sm10x_tcgen05_guardrail_trap_phase_invalid_during_alloc - $__internal_0_$__cuda_sm10x_tcgen05_guardrail_trap_col_being_dealloced_not_returned_by_alloc)
$__internal_0_$__cuda_sm10x_tcgen05_guardrail_trap_col_being_dealloced_not_returned_by_alloc:
[----:B------:R-:W-:Y:S05]  /*8170*/  BPT.TRAP 0x1 ;  /* 0x000000040000795c */ /* 0x000fea0000300000 */
[----:B------:R-:W-:-:S04]  /*8180*/  HFMA2 R3, -RZ, RZ, 0, 0 ;  /* 0x00000000ff037431 */ /* 0x000fc800000001ff */
[----:B------:R-:W-:Y:S05]  /*8190*/  RET.REL.NODEC R2 `(_ZN7cutlass13device_kernelINS_4gemm6kernel13GemmUniversalIN4cute5tupleIJiiiiEEENS1_10collective13CollectiveMmaINS1_35MainloopSm100TmaUmmaWarpSpecializedILi4ELi2ELi4ENS5_IJNS4_1CILi1EEESB_SB_EEEEENS5_IJNSA_ILi128EEENSA_ILi64EEESE_EEENS_10bfloat16_tENS5_IJlSB_lEEESH_SI_NS4_8TiledMMAINS4_8MMA_AtomIJNS4_20SM100_MMA_F16BF16_SSISH_SH_fLi128ELi64ELNS4_4UMMA5MajorE0ELSN_0ELNSM_7ScaleInE0ELSO_0EEEEEENS4_6LayoutISC_NS5_IJNSA_ILi0EEESS_SS_EEEEENS5_IJNS4_10UnderscoreESV_SV_EEEEENS4_13SM90_TMA_LOADENS4_14ComposedLayoutINS4_7SwizzleILi3ELi4ELi3EEENS4_18smem_ptr_flag_bitsILi16EEENSR_INS5_IJNSA_ILi8EEESF_EEENS5_IJSF_SB_EEEEEEEvNS4_8identityESY_S18_vS19_EENS_8epilogue10collective18CollectiveEpilogueINS1B_23Sm100TmaWarpSpecializedILi3ELi2ELi32ELb1ELb0EEEJSG_NS5_IJNSR_ISE_SB_EENSR_INSA_ILi32EEESB_EEEEESH_SI_SH_SI_NS1B_6fusion15FusionCallbacksIS1F_NS1K_17LinearCombinationISH_fSH_fLNS_15FloatRoundStyleE2EEESG_S1J_JEEENS4_5SM1004TMEM4LOAD26SM100_TMEM_LOAD_32dp32b32xESY_NSZ_INS10_ILi2ELi4ELi3EEES13_NSR_INS5_IJS14_S1H_EEENS5_IJS1H_SB_EEEEEEENS4_39AutoVectorizingCopyWithAssumedAlignmentILi128EEENS4_14SM90_TMA_STOREES1Y_S20_S20_EEEvvEEEEvNT_6ParamsE) ;  /* 0xffffff7c02987950 */ /* 0x000fea0003c3ffff */
        .weak           $__internal_1_$__cuda_sm10x_tcgen05_guardrail_trap_phase_invalid_during_alloc
        .type           $__internal_1_$__cuda_sm10x_tcgen05_guardrail_trap_phase_invalid_during_alloc,@function
        .size           $__internal_1_$__cuda_sm10x_tcgen05_guardrail_trap_phase_invalid_during_alloc,($__internal_2_$__cuda_sm10x_tcgen05_guardrail_trap_unallocated_columns_being_dealloced - $__internal_1_$__cuda_sm10x_tcgen05_guardrail_trap_phase_invalid_during_alloc)
$__internal_1_$__cuda_sm10x_tcgen05_guardrail_trap_phase_invalid_during_alloc:
[----:B------:R-:W-:Y:S05]  /*81a0*/  BPT.TRAP 0x1 ;  /* 0x000000040000795c */ /* 0x000fea0000300000 */
[----:B------:R-:W-:-:S04]  /*81b0*/  MOV R3, 0x0 ;  /* 0x0000000000037802 */ /* 0x000fc80000000f00 */
[----:B------:R-:W-:Y:S05]  /*81c0*/  RET.REL.NODEC R2 `(_ZN7cutlass13device_kernelINS_4gemm6kernel13GemmUniversalIN4cute5tupleIJiiiiEEENS1_10collective13CollectiveMmaINS1_35MainloopSm100TmaUmmaWarpSpecializedILi4ELi2ELi4ENS5_IJNS4_1CILi1EEESB_SB_EEEEENS5_IJNSA_ILi128EEENSA_ILi64EEESE_EEENS_10bfloat16_tENS5_IJlSB_lEEESH_SI_NS4_8TiledMMAINS4_8MMA_AtomIJNS4_20SM100_MMA_F16BF16_SSISH_SH_fLi128ELi64ELNS4_4UMMA5MajorE0ELSN_0ELNSM_7ScaleInE0ELSO_0EEEEEENS4_6LayoutISC_NS5_IJNSA_ILi0EEESS_SS_EEEEENS5_IJNS4_10UnderscoreESV_SV_EEEEENS4_13SM90_TMA_LOADENS4_14ComposedLayoutINS4_7SwizzleILi3ELi4ELi3EEENS4_18smem_ptr_flag_bitsILi16EEENSR_INS5_IJNSA_ILi8EEESF_EEENS5_IJSF_SB_EEEEEEEvNS4_8identityESY_S18_vS19_EENS_8epilogue10collective18CollectiveEpilogueINS1B_23Sm100TmaWarpSpecializedILi3ELi2ELi32ELb1ELb0EEEJSG_NS5_IJNSR_ISE_SB_EENSR_INSA_ILi32EEESB_EEEEESH_SI_SH_SI_NS1B_6fusion15FusionCallbacksIS1F_NS1K_17LinearCombinationISH_fSH_fLNS_15FloatRoundStyleE2EEESG_S1J_JEEENS4_5SM1004TMEM4LOAD26SM100_TMEM_LOAD_32dp32b32xESY_NSZ_INS10_ILi2ELi4ELi3EEES13_NSR_INS5_IJS14_S1H_EEENS5_IJS1H_SB_EEEEEEENS4_39AutoVectorizingCopyWithAssumedAlignmentILi128EEENS4_14SM90_TMA_STOREES1Y_S20_S20_EEEvvEEEEvNT_6ParamsE) ;  /* 0xffffff7c028c7950 */ /* 0x000fea0003c3ffff */
        .weak           $__internal_2_$__cuda_sm10x_tcgen05_guardrail_trap_unallocated_columns_being_dealloced
        .type           $__internal_2_$__cuda_sm10x_tcgen05_guardrail_trap_unallocated_columns_being_dealloced,@function
        .size           $__internal_2_$__cuda_sm10x_tcgen05_guardrail_trap_unallocated_columns_being_dealloced,(.L_x_154 - $__internal_2_$__cuda_sm10x_tcgen05_guardrail_trap_unallocated_columns_being_dealloced)
$__internal_2_$__cuda_sm10x_tcgen05_guardrail_trap_unallocated_columns_being_dealloced:
[----:B------:R-:W-:Y:S05]  /*81d0*/  BPT.TRAP 0x1 ;  /* 0x000000040000795c */ /* 0x000fea0000300000 */
[----:B------:R-:W-:-:S04]  /*81e0*/  HFMA2 R3, -RZ, RZ, 0, 0 ;  /* 0x00000000ff037431 */ /* 0x000fc800000001ff */
[----:B------:R-:W-:Y:S05]  /*81f0*/  RET.REL.NODEC R2 `(_ZN7cutlass13device_kernelINS_4gemm6kernel13GemmUniversalIN4cute5tupleIJiiiiEEENS1_10collective13CollectiveMmaINS1_35MainloopSm100TmaUmmaWarpSpecializedILi4ELi2ELi4ENS5_IJNS4_1CILi1EEESB_SB_EEEEENS5_IJNSA_ILi128EEENSA_ILi64EEESE_EEENS_10bfloat16_tENS5_IJlSB_lEEESH_SI_NS4_8TiledMMAINS4_8MMA_AtomIJNS4_20SM100_MMA_F16BF16_SSISH_SH_fLi128ELi64ELNS4_4UMMA5MajorE0ELSN_0ELNSM_7ScaleInE0ELSO_0EEEEEENS4_6LayoutISC_NS5_IJNSA_ILi0EEESS_SS_EEEEENS5_IJNS4_10UnderscoreESV_SV_EEEEENS4_13SM90_TMA_LOADENS4_14ComposedLayoutINS4_7SwizzleILi3ELi4ELi3EEENS4_18smem_ptr_flag_bitsILi16EEENSR_INS5_IJNSA_ILi8EEESF_EEENS5_IJSF_SB_EEEEEEEvNS4_8identityESY_S18_vS19_EENS_8epilogue10collective18CollectiveEpilogueINS1B_23Sm100TmaWarpSpecializedILi3ELi2ELi32ELb1ELb0EEEJSG_NS5_IJNSR_ISE_SB_EENSR_INSA_ILi32EEESB_EEEEESH_SI_SH_SI_NS1B_6fusion15FusionCallbacksIS1F_NS1K_17LinearCombinationISH_fSH_fLNS_15FloatRoundStyleE2EEESG_S1J_JEEENS4_5SM1004TMEM4LOAD26SM100_TMEM_LOAD_32dp32b32xESY_NSZ_INS10_ILi2ELi4ELi3EEES13_NSR_INS5_IJS14_S1H_EEENS5_IJS1H_SB_EEEEEEENS4_39AutoVectorizingCopyWithAssumedAlignmentILi128EEENS4_14SM90_TMA_STOREES1Y_S20_S20_EEEvvEEEEvNT_6ParamsE) ;  /* 0xffffff7c02807950 */ /* 0x000fea0003c3ffff */
.L_x_153:
[----:B------:R-:W-:-:S00]  /*8200*/  BRA `(.L_x_153) ;  /* 0xfffffffc00fc7947 */ /* 0x000fc0000383ffff */
[----:B------:R-:W-:-:S00]  /*8210*/  NOP ;  /* 0x0000000000007918 */ /* 0x000fc00000000000 */
        /* <DEDUP_REMOVED lines=14> */
.L_x_154:


//--------------------- .nv.global.init           --------------------------
	.section	.nv.global.init,"aw",@progbits
.nv.global.init:
	.type		$str$27,@object
	.size		$str$27,($str$28 - $str$27)
$str$27:
        /*0000*/ 	.byte	0x28, 0x61, 0x64, 0x64, 0x72, 0x65, 0x73, 0x73, 0x20, 0x26, 0x20, 0x6d, 0x61, 0x73, 0x6b, 0x29
        /*0010*/ 	.byte	0x20, 0x3d, 0x3d, 0x20, 0x30, 0x00
	.type		$str$28,@object
	.size		$str$28,($str$26 - $str$28)
$str$28:
        /*0016*/ 	.byte	0x2f, 0x74, 0x6d, 0x70, 0x2f, 0x63, 0x75, 0x74, 0x6c, 0x61, 0x73, 0x73, 0x5f, 0x73, 0x77, 0x65
        /*0026*/ 	.byte	0x65, 0x70, 0x5f, 0x73, 0x72, 0x63, 0x2f, 0x69, 0x6e, 0x63, 0x6c, 0x75, 0x64, 0x65, 0x2f, 0x63
        /*0036*/ 	.byte	0x75, 0x74, 0x65, 0x2f, 0x70, 0x6f, 0x69, 0x6e, 0x74, 0x65, 0x72, 0x5f, 0x66, 0x6c, 0x61, 0x67
        /*0046*/ 	.byte	0x67, 0x65, 0x64, 0x2e, 0x68, 0x70, 0x70, 0x00
	.type		$str$26,@object
	.size		$str$26,($str$25 - $str$26)
$str$26:
        /*004e*/ 	.byte	0x2f, 0x74, 0x6d, 0x70, 0x2f, 0x63, 0x75, 0x74, 0x6c, 0x61, 0x73, 0x73, 0x5f, 0x73, 0x77, 0x65
        /*005e*/ 	.byte	0x65, 0x70, 0x5f, 0x73, 0x72, 0x63, 0x2f, 0x69, 0x6e, 0x63, 0x6c, 0x75, 0x64, 0x65, 0x2f, 0x63
        /*006e*/ 	.byte	0x75, 0x74, 0x65, 0x2f, 0x61, 0x74, 0x6f, 0x6d, 0x2f, 0x63, 0x6f, 0x70, 0x79, 0x5f, 0x74, 0x72
        /*007e*/ 	.byte	0x61, 0x69, 0x74, 0x73, 0x5f, 0x73, 0x6d, 0x31, 0x30, 0x30, 0x2e, 0x68, 0x70, 0x70, 0x00
	.type		$str$25,@object
	.size		$str$25,(__unnamed_1 - $str$25)
$str$25:
        /*008d*/ 	.byte	0x28, 0x28, 0x75, 0x69, 0x6e, 0x74, 0x33, 0x32, 0x5f, 0x74, 0x28, 0x74, 0x68, 0x72, 0x65, 0x61
        /*009d*/ 	.byte	0x64, 0x49, 0x64, 0x78, 0x2e, 0x78, 0x29, 0x20, 0x2f, 0x20, 0x33, 0x32, 0x29, 0x20, 0x25, 0x20
        /*00ad*/ 	.byte	0x34, 0x29, 0x20, 0x3d, 0x3d, 0x20, 0x28, 0x28, 0x28, 0x74, 0x6d, 0x65, 0x6d, 0x5f, 0x61, 0x64
        /*00bd*/ 	.byte	0x64, 0x72, 0x20, 0x3e, 0x3e, 0x20, 0x31, 0x36, 0x29, 0x20, 0x2f, 0x20, 0x33, 0x32, 0x29, 0x20
        /*00cd*/ 	.byte	0x25, 0x20, 0x34, 0x29, 0x00
	.type		__unnamed_1,@object
	.size		__unnamed_1,(__unnamed_2 - __unnamed_1)
__unnamed_1:
        /*00d2*/ 	.byte	0x61, 0x75, 0x74, 0x6f, 0x20, 0x63, 0x75, 0x74, 0x65, 0x3a, 0x3a, 0x61, 0x73, 0x5f, 0x70, 0x6f
        /* <DEDUP_REMOVED lines=24> */
        /*0262*/ 	.byte	0x34, 0x30, 0x39, 0x36, 0x3e, 0x3e, 0x3e, 0x3e, 0x5d, 0x00
	.type		__unnamed_2,@object
	.size		__unnamed_2,(.L_2 - __unnamed_2)
__unnamed_2:
        /* <DEDUP_REMOVED lines=42> */
        /*050c*/ 	.byte	0x3e, 0x3e, 0x5d, 0x00
.L_2:


//--------------------- .nv.shared._ZN7cutlass13device_kernelINS_4gemm6kernel13GemmUniversalIN4cute5tupleIJiiiiEEENS1_10collective13CollectiveMmaINS1_35MainloopSm100TmaUmmaWarpSpecializedILi4ELi2ELi4ENS5_IJNS4_1CILi1EEESB_SB_EEEEENS5_IJNSA_ILi128EEENSA_ILi64EEESE_EEENS_10bfloat16_tENS5_IJlSB_lEEESH_SI_NS4_8TiledMMAINS4_8MMA_AtomIJNS4_20SM100_MMA_F16BF16_SSISH_SH_fLi128ELi64ELNS4_4UMMA5MajorE0ELSN_0ELNSM_7ScaleInE0ELSO_0EEEEEENS4_6LayoutISC_NS5_IJNSA_ILi0EEESS_SS_EEEEENS5_IJNS4_10UnderscoreESV_SV_EEEEENS4_13SM90_TMA_LOADENS4_14ComposedLayoutINS4_7SwizzleILi3ELi4ELi3EEENS4_18smem_ptr_flag_bitsILi16EEENSR_INS5_IJNSA_ILi8EEESF_EEENS5_IJSF_SB_EEEEEEEvNS4_8identityESY_S18_vS19_EENS_8epilogue10collective18CollectiveEpilogueINS1B_23Sm100TmaWarpSpecializedILi3ELi2ELi32ELb1ELb0EEEJSG_NS5_IJNSR_ISE_SB_EENSR_INSA_ILi32EEESB_EEEEESH_SI_SH_SI_NS1B_6fusion15FusionCallbacksIS1F_NS1K_17LinearCombinationISH_fSH_fLNS_15FloatRoundStyleE2EEESG_S1J_JEEENS4_5SM1004TMEM4LOAD26SM100_TMEM_LOAD_32dp32b32xESY_NSZ_INS10_ILi2ELi4ELi3EEES13_NSR_INS5_IJS14_S1H_EEENS5_IJS1H_SB_EEEEEEENS4_39AutoVectorizingCopyWithAssumedAlignmentILi128EEENS4_14SM90_TMA_STOREES1Y_S20_S20_EEEvvEEEEvNT_6ParamsE --------------------------
	.section	.nv.shared._ZN7cutlass13device_kernelINS_4gemm6kernel13GemmUniversalIN4cute5tupleIJiiiiEEENS1_10collective13CollectiveMmaINS1_35MainloopSm100TmaUmmaWarpSpecializedILi4ELi2ELi4ENS5_IJNS4_1CILi1EEESB_SB_EEEEENS5_IJNSA_ILi128EEENSA_ILi64EEESE_EEENS_10bfloat16_tENS5_IJlSB_lEEESH_SI_NS4_8TiledMMAINS4_8MMA_AtomIJNS4_20SM100_MMA_F16BF16_SSISH_SH_fLi128ELi64ELNS4_4UMMA5MajorE0ELSN_0ELNSM_7ScaleInE0ELSO_0EEEEEENS4_6LayoutISC_NS5_IJNSA_ILi0EEESS_SS_EEEEENS5_IJNS4_10UnderscoreESV_SV_EEEEENS4_13SM90_TMA_LOADENS4_14ComposedLayoutINS4_7SwizzleILi3ELi4ELi3EEENS4_18smem_ptr_flag_bitsILi16EEENSR_INS5_IJNSA_ILi8EEESF_EEENS5_IJSF_SB_EEEEEEEvNS4_8identityESY_S18_vS19_EENS_8epilogue10collective18CollectiveEpilogueINS1B_23Sm100TmaWarpSpecializedILi3ELi2ELi32ELb1ELb0EEEJSG_NS5_IJNSR_ISE_SB_EENSR_INSA_ILi32EEESB_EEEEESH_SI_SH_SI_NS1B_6fusion15FusionCallbacksIS1F_NS1K_17LinearCombinationISH_fSH_fLNS_15FloatRoundStyleE2EEESG_S1J_JEEENS4_5SM1004TMEM4LOAD26SM100_TMEM_LOAD_32dp32b32xESY_NSZ_INS10_ILi2ELi4ELi3EEES13_NSR_INS5_IJS14_S1H_EEENS5_IJS1H_SB_EEEEEEENS4_39AutoVectorizingCopyWithAssumedAlignmentILi128EEENS4_14SM90_TMA_STOREES1Y_S20_S20_EEEvvEEEEvNT_6ParamsE,"aw",@nobits
	.sectionflags	@""
	.align	16
	.zero		1024


//--------------------- .nv.shared.reserved.0     --------------------------
	.section	.nv.shared.reserved.0,"aw",@nobits
	.weak		__nv_reservedSMEM_offset_0_alias
	.size		__nv_reservedSMEM_offset_0_alias, 0, 64
	.other		__nv_reservedSMEM_offset_0_alias,@"STO_CUDA_RESERVED_SHARED STV_DEFAULT"
__nv_reservedSMEM_offset_0_alias:
	.zero		0
.nv.shared.reserved.0:
	.zero		64
	.weak		__nv_reservedSMEM_tcgen05_partition
	.type		__nv_reservedSMEM_tcgen05_partition,@object
	.size		__nv_reservedSMEM_tcgen05_partition,(.L_0 - __nv_reservedSMEM_tcgen05_partition)
__nv_reservedSMEM_tcgen05_partition:
	.zero		32
.L_0:


//--------------------- .nv.global                --------------------------
	.section	.nv.global,"aw",@nobits
.nv.global:
	.type		_ZN40_INTERNAL_4b407274_4_k_cu_fba1a806_331184cute1_E,@object
	.size		_ZN40_INTERNAL_4b407274_4_k_cu_fba1a806_331184cute1_E,(_ZN40_INTERNAL_4b407274_4_k_cu_fba1a806_331184cuda3std3__45__cpo6cbeginE - _ZN40_INTERNAL_4b407274_4_k_cu_fba1a806_331184cute1_E)
_ZN40_INTERNAL_4b407274_4_k_cu_fba1a806_331184cute1_E:
	.zero		1
	.type		_ZN40_INTERNAL_4b407274_4_k_cu_fba1a806_331184cuda3std3__45__cpo6cbeginE,@object
	.size		_ZN40_INTERNAL_4b407274_4_k_cu_fba1a806_331184cuda3std3__45__cpo6cbeginE,(_ZN40_INTERNAL_4b407274_4_k_cu_fba1a806_331184cuda3std3__48in_placeE - _ZN40_INTERNAL_4b407274_4_k_cu_fba1a806_331184cuda3std3__45__cpo6cbeginE)
_ZN40_INTERNAL_4b407274_4_k_cu_fba1a806_331184cuda3std3__45__cpo6cbeginE:
	.zero		1
	.type		_ZN40_INTERNAL_4b407274_4_k_cu_fba1a806_331184cuda3std3__48in_placeE,@object
	.size		_ZN40_INTERNAL_4b407274_4_k_cu_fba1a806_331184cuda3std3__48in_placeE,(_ZN40_INTERNAL_4b407274_4_k_cu_fba1a806_331184cuda3std6ranges3__45__cpo9iter_moveE - _ZN40_INTERNAL_4b407274_4_k_cu_fba1a806_331184cuda3std3__48in_placeE)
_ZN40_INTERNAL_4b407274_4_k_cu_fba1a806_331184cuda3std3__48in_placeE:
	.zero		1
	.type		_ZN40_INTERNAL_4b407274_4_k_cu_fba1a806_331184cuda3std6ranges3__45__cpo9iter_moveE,@object
	.size		_ZN40_INTERNAL_4b407274_4_k_cu_fba1a806_331184cuda3std6ranges3__45__cpo9iter_moveE,(_ZN40_INTERNAL_4b407274_4_k_cu_fba1a806_331184cuda3std3__45__cpo5beginE - _ZN40_INTERNAL_4b407274_4_k_cu_fba1a806_331184cuda3std6ranges3__45__cpo9iter_moveE)
_ZN40_INTERNAL_4b407274_4_k_cu_fba1a806_331184cuda3std6ranges3__45__cpo9iter_moveE:
	.zero		1
	.type		_ZN40_INTERNAL_4b407274_4_k_cu_fba1a806_331184cuda3std3__45__cpo5beginE,@object
	.size		_ZN40_INTERNAL_4b407274_4_k_cu_fba1a806_331184cuda3std3__45__cpo5beginE,(_ZN40_INTERNAL_4b407274_4_k_cu_fba1a806_331184cuda3std3__442_GLOBAL__N__4b407274_4_k_cu_fba1a806_331186ignoreE - _ZN40_INTERNAL_4b407274_4_k_cu_fba1a806_331184cuda3std3__45__cpo5beginE)
_ZN40_INTERNAL_4b407274_4_k_cu_fba1a806_331184cuda3std3__45__cpo5beginE:
	.zero		1
	.type		_ZN40_INTERNAL_4b407274_4_k_cu_fba1a806_331184cuda3std3__442_GLOBAL__N__4b407274_4_k_cu_fba1a806_331186ignoreE,@object
	.size		_ZN40_INTERNAL_4b407274_4_k_cu_fba1a806_331184cuda3std3__442_GLOBAL__N__4b407274_4_k_cu_fba1a806_331186ignoreE,(_ZN40_INTERNAL_4b407274_4_k_cu_fba1a806_331184cute7productE - _ZN40_INTERNAL_4b407274_4_k_cu_fba1a806_331184cuda3std3__442_GLOBAL__N__4b407274_4_k_cu_fba1a806_331186ignoreE)
_ZN40_INTERNAL_4b407274_4_k_cu_fba1a806_331184cuda3std3__442_GLOBAL__N__4b407274_4_k_cu_fba1a806_331186ignoreE:
	.zero		1
	.type		_ZN40_INTERNAL_4b407274_4_k_cu_fba1a806_331184cute7productE,@object
	.size		_ZN40_INTERNAL_4b407274_4_k_cu_fba1a806_331184cute7productE,(_ZN40_INTERNAL_4b407274_4_k_cu_fba1a806_331184cuda3std3__45__cpo3endE - _ZN40_INTERNAL_4b407274_4_k_cu_fba1a806_331184cute7productE)
_ZN40_INTERNAL_4b407274_4_k_cu_fba1a806_331184cute7productE:
	.zero		1
	.type		_ZN40_INTERNAL_4b407274_4_k_cu_fba1a806_331184cuda3std3__45__cpo3endE,@object
	.size		_ZN40_INTERNAL_4b407274_4_k_cu_fba1a806_331184cuda3std3__45__cpo3endE,(_ZN40_INTERNAL_4b407274_4_k_cu_fba1a806_331184cuda3std3__419piecewise_constructE - _ZN40_INTERNAL_4b407274_4_k_cu_fba1a806_331184cuda3std3__45__cpo3endE)
_ZN40_INTERNAL_4b407274_4_k_cu_fba1a806_331184cuda3std3__45__cpo3endE:
	.zero		1
	.type		_ZN40_INTERNAL_4b407274_4_k_cu_fba1a806_331184cuda3std3__419piecewise_constructE,@object
	.size		_ZN40_INTERNAL_4b407274_4_k_cu_fba1a806_331184cuda3std3__419piecewise_constructE,(_ZN40_INTERNAL_4b407274_4_k_cu_fba1a806_331184cuda3std3__45__cpo4cendE - _ZN40_INTERNAL_4b407274_4_k_cu_fba1a806_331184cuda3std3__419piecewise_constructE)
_ZN40_INTERNAL_4b407274_4_k_cu_fba1a806_331184cuda3std3__419piecewise_constructE:
	.zero		1
	.type		_ZN40_INTERNAL_4b407274_4_k_cu_fba1a806_331184cuda3std3__45__cpo4cendE,@object
	.size		_ZN40_INTERNAL_4b407274_4_k_cu_fba1a806_331184cuda3std3__45__cpo4cendE,(_ZN40_INTERNAL_4b407274_4_k_cu_fba1a806_331184cuda3std6ranges3__45__cpo4swapE - _ZN40_INTERNAL_4b407274_4_k_cu_fba1a806_331184cuda3std3__45__cpo4cendE)
_ZN40_INTERNAL_4b407274_4_k_cu_fba1a806_331184cuda3std3__45__cpo4cendE:
	.zero		1
	.type		_ZN40_INTERNAL_4b407274_4_k_cu_fba1a806_331184cuda3std6ranges3__45__cpo4swapE,@object
	.size		_ZN40_INTERNAL_4b407274_4_k_cu_fba1a806_331184cuda3std6ranges3__45__cpo4swapE,(.L_10 - _ZN40_INTERNAL_4b407274_4_k_cu_fba1a806_331184cuda3std6ranges3__45__cpo4swapE)
_ZN40_INTERNAL_4b407274_4_k_cu_fba1a806_331184cuda3std6ranges3__45__cpo4swapE:
	.zero		1
.L_10:


//--------------------- .nv.constant0._ZN7cutlass13device_kernelINS_4gemm6kernel13GemmUniversalIN4cute5tupleIJiiiiEEENS1_10collective13CollectiveMmaINS1_35MainloopSm100TmaUmmaWarpSpecializedILi4ELi2ELi4ENS5_IJNS4_1CILi1EEESB_SB_EEEEENS5_IJNSA_ILi128EEENSA_ILi64EEESE_EEENS_10bfloat16_tENS5_IJlSB_lEEESH_SI_NS4_8TiledMMAINS4_8MMA_AtomIJNS4_20SM100_MMA_F16BF16_SSISH_SH_fLi128ELi64ELNS4_4UMMA5MajorE0ELSN_0ELNSM_7ScaleInE0ELSO_0EEEEEENS4_6LayoutISC_NS5_IJNSA_ILi0EEESS_SS_EEEEENS5_IJNS4_10UnderscoreESV_SV_EEEEENS4_13SM90_TMA_LOADENS4_14ComposedLayoutINS4_7SwizzleILi3ELi4ELi3EEENS4_18smem_ptr_flag_bitsILi16EEENSR_INS5_IJNSA_ILi8EEESF_EEENS5_IJSF_SB_EEEEEEEvNS4_8identityESY_S18_vS19_EENS_8epilogue10collective18CollectiveEpilogueINS1B_23Sm100TmaWarpSpecializedILi3ELi2ELi32ELb1ELb0EEEJSG_NS5_IJNSR_ISE_SB_EENSR_INSA_ILi32EEESB_EEEEESH_SI_SH_SI_NS1B_6fusion15FusionCallbacksIS1F_NS1K_17LinearCombinationISH_fSH_fLNS_15FloatRoundStyleE2EEESG_S1J_JEEENS4_5SM1004TMEM4LOAD26SM100_TMEM_LOAD_32dp32b32xESY_NSZ_INS10_ILi2ELi4ELi3EEES13_NSR_INS5_IJS14_S1H_EEENS5_IJS1H_SB_EEEEEEENS4_39AutoVectorizingCopyWithAssumedAlignmentILi128EEENS4_14SM90_TMA_STOREES1Y_S20_S20_EEEvvEEEEvNT_6ParamsE --------------------------
	.section	.nv.constant0._ZN7cutlass13device_kernelINS_4gemm6kernel13GemmUniversalIN4cute5tupleIJiiiiEEENS1_10collective13CollectiveMmaINS1_35MainloopSm100TmaUmmaWarpSpecializedILi4ELi2ELi4ENS5_IJNS4_1CILi1EEESB_SB_EEEEENS5_IJNSA_ILi128EEENSA_ILi64EEESE_EEENS_10bfloat16_tENS5_IJlSB_lEEESH_SI_NS4_8TiledMMAINS4_8MMA_AtomIJNS4_20SM100_MMA_F16BF16_SSISH_SH_fLi128ELi64ELNS4_4UMMA5MajorE0ELSN_0ELNSM_7ScaleInE0ELSO_0EEEEEENS4_6LayoutISC_NS5_IJNSA_ILi0EEESS_SS_EEEEENS5_IJNS4_10UnderscoreESV_SV_EEEEENS4_13SM90_TMA_LOADENS4_14ComposedLayoutINS4_7SwizzleILi3ELi4ELi3EEENS4_18smem_ptr_flag_bitsILi16EEENSR_INS5_IJNSA_ILi8EEESF_EEENS5_IJSF_SB_EEEEEEEvNS4_8identityESY_S18_vS19_EENS_8epilogue10collective18CollectiveEpilogueINS1B_23Sm100TmaWarpSpecializedILi3ELi2ELi32ELb1ELb0EEEJSG_NS5_IJNSR_ISE_SB_EENSR_INSA_ILi32EEESB_EEEEESH_SI_SH_SI_NS1B_6fusion15FusionCallbacksIS1F_NS1K_17LinearCombinationISH_fSH_fLNS_15FloatRoundStyleE2EEESG_S1J_JEEENS4_5SM1004TMEM4LOAD26SM100_TMEM_LOAD_32dp32b32xESY_NSZ_INS10_ILi2ELi4ELi3EEES13_NSR_INS5_IJS14_S1H_EEENS5_IJS1H_SB_EEEEEEENS4_39AutoVectorizingCopyWithAssumedAlignmentILi128EEENS4_14SM90_TMA_STOREES1Y_S20_S20_EEEvvEEEEvNT_6ParamsE,"a",@progbits
	.sectionflags	@""
	.align	4
.nv.constant0._ZN7cutlass13device_kernelINS_4gemm6kernel13GemmUniversalIN4cute5tupleIJiiiiEEENS1_10collective13CollectiveMmaINS1_35MainloopSm100TmaUmmaWarpSpecializedILi4ELi2ELi4ENS5_IJNS4_1CILi1EEESB_SB_EEEEENS5_IJNSA_ILi128EEENSA_ILi64EEESE_EEENS_10bfloat16_tENS5_IJlSB_lEEESH_SI_NS4_8TiledMMAINS4_8MMA_AtomIJNS4_20SM100_MMA_F16BF16_SSISH_SH_fLi128ELi64ELNS4_4UMMA5MajorE0ELSN_0ELNSM_7ScaleInE0ELSO_0EEEEEENS4_6LayoutISC_NS5_IJNSA_ILi0EEESS_SS_EEEEENS5_IJNS4_10UnderscoreESV_SV_EEEEENS4_13SM90_TMA_LOADENS4_14ComposedLayoutINS4_7SwizzleILi3ELi4ELi3EEENS4_18smem_ptr_flag_bitsILi16EEENSR_INS5_IJNSA_ILi8EEESF_EEENS5_IJSF_SB_EEEEEEEvNS4_8identityESY_S18_vS19_EENS_8epilogue10collective18CollectiveEpilogueINS1B_23Sm100TmaWarpSpecializedILi3ELi2ELi32ELb1ELb0EEEJSG_NS5_IJNSR_ISE_SB_EENSR_INSA_ILi32EEESB_EEEEESH_SI_SH_SI_NS1B_6fusion15FusionCallbacksIS1F_NS1K_17LinearCombinationISH_fSH_fLNS_15FloatRoundStyleE2EEESG_S1J_JEEENS4_5SM1004TMEM4LOAD26SM100_TMEM_LOAD_32dp32b32xESY_NSZ_INS10_ILi2ELi4ELi3EEES13_NSR_INS5_IJS14_S1H_EEENS5_IJS1H_SB_EEEEEEENS4_39AutoVectorizingCopyWithAssumedAlignmentILi128EEENS4_14SM90_TMA_STOREES1Y_S20_S20_EEEvvEEEEvNT_6ParamsE:
	.zero		2944


//--------------------- SYMBOLS --------------------------

	.type		.nv.reservedSmem.offset0,@object
	.size		.nv.reservedSmem.offset0,0x4
	.type		.nv.reservedSmem.cap,@object
	.size		.nv.reservedSmem.cap,0x4
	.type		__assertfail,@function
